def attn_fwd(
    Q,
    K,
    V,
    Out,
    Lse,
    sm_scale,
    stride_qz,
    stride_qh,
    stride_qm,
    stride_qk,
    stride_kz,
    stride_kh,
    stride_kn,
    stride_kk,
    stride_vz,
    stride_vh,
    stride_vn,
    stride_vk,
    stride_oz,
    stride_oh,
    stride_om,
    stride_ok,
    seqlen_q,
    seqlen_k,
    BLOCK_M: tl.constexpr,
    BLOCK_N: tl.constexpr,
    HEAD_DIM: tl.constexpr,
    CAUSAL: tl.constexpr,
):
    start_m = tl.program_id(0)
    off_hz = tl.program_id(1)
    q_off = off_hz * stride_qh
    k_off = off_hz * stride_kh
    v_off = off_hz * stride_vh
    offs_m = start_m * BLOCK_M + tl.arange(0, BLOCK_M)
    offs_d = tl.arange(0, HEAD_DIM)
    offs_n = tl.arange(0, BLOCK_N)
    q_ptrs = Q + q_off + offs_m[:, None] * stride_qm + offs_d[None, :] * stride_qk
    k_ptrs = K + k_off + offs_d[:, None] * stride_kk + offs_n[None, :] * stride_kn
    v_ptrs = V + v_off + offs_n[:, None] * stride_vn + offs_d[None, :] * stride_vk
    m_i = tl.full([BLOCK_M], float("-inf"), dtype=tl.float32)
    l_i = tl.zeros([BLOCK_M], dtype=tl.float32) + 1.0
    acc = tl.zeros([BLOCK_M, HEAD_DIM], dtype=tl.float32)
    q = tl.load(q_ptrs)
    acc, l_i, m_i = _attn_fwd_inner(
        acc,
        l_i,
        m_i,
        q,
        k_ptrs,
        v_ptrs,
        sm_scale,
        stride_kn,
        stride_vn,
        start_m,
        seqlen_k,
        BLOCK_M,
        BLOCK_N,
        HEAD_DIM,
        CAUSAL,
    )
    acc = acc / l_i[:, None]
    lse = m_i + tl.math.log2(l_i) / 1.4426950408889634
    o_ptrs = (
        Out
        + off_hz * stride_oh
        + offs_m[:, None] * stride_om
        + offs_d[None, :] * stride_ok
    )
    tl.store(o_ptrs, acc.to(Out.dtype.element_ty))
    tl.store(Lse + off_hz * seqlen_q + offs_m, lse)

# config = {"BLOCK_M": 64, "BLOCK_N": 64, "HEAD_DIM": 32, "arch": "sm_100", "causal": false, "dtype": "bf16", "num_stages": 2, "num_warps": 4}
# arch = sm_100


// ===== COMPILED SASS (sm_100a) =====

	.target	sm_100a

	.elftype	@"ET_EXEC"


//--------------------- .note.nv.tkinfo           --------------------------
	.section	.note.nv.tkinfo,"",@"SHT_NOTE"
	.sectionflags	@"SHF_NOTE_NV_TKINFO"
	.tkinfo
        /*0018*/ 	.word	0x00000081
        /*0030*/ 	.string	""
        /*0030*/ 	.string	"ptxas-blackwell"
        /*0030*/ 	.string	"Cuda compilation tools, release 12.9, V12.9.86"
        /*0030*/ 	.string	"Build cuda_12.9.r12.9/compiler.36037853_0"
        /*0030*/ 	.string	"-v  -suppress-debug-info  -lineinfo  -arch sm_100a "



//--------------------- .note.nv.cuver            --------------------------
	.section	.note.nv.cuver,"",@"SHT_NOTE"
	.sectionflags	@"SHF_NOTE_NV_CUVER"
        /*0018*/ 	.short	0x0001
        /*001a*/ 	.short	0x0064
        /*001c*/ 	.short	0x0001
        /*001e*/ 	.short	0x0000
        /*0020*/ 	.short	0x0001
        /*0022*/ 	.short	0x0000


//--------------------- .nv.info                  --------------------------
	.section	.nv.info,"",@"SHT_CUDA_INFO"
	.align	4


	//----- nvinfo : EIATTR_REGCOUNT
	.align		4
        /*0000*/ 	.byte	0x04, 0x2f
        /*0002*/ 	.short	(.L_5 - .L_4)
	.align		4
.L_4:
        /*0004*/ 	.word	index@(attn_fwd)
        /*0008*/ 	.word	0x00000080


	//----- nvinfo : EIATTR_FRAME_SIZE
	.align		4
.L_5:
        /*000c*/ 	.byte	0x04, 0x11
        /*000e*/ 	.short	(.L_7 - .L_6)
	.align		4
.L_6:
        /*0010*/ 	.word	index@($__internal_2_$__cuda_sm10x_tcgen05_guardrail_trap_unallocated_columns_being_dealloced)
        /*0014*/ 	.word	0x00000000


	//----- nvinfo : EIATTR_FRAME_SIZE
	.align		4
.L_7:
        /*0018*/ 	.byte	0x04, 0x11
        /*001a*/ 	.short	(.L_9 - .L_8)
	.align		4
.L_8:
        /*001c*/ 	.word	index@($__internal_1_$__cuda_sm10x_tcgen05_guardrail_trap_phase_invalid_during_alloc)
        /*0020*/ 	.word	0x00000000


	//----- nvinfo : EIATTR_FRAME_SIZE
	.align		4
.L_9:
        /*0024*/ 	.byte	0x04, 0x11
        /*0026*/ 	.short	(.L_11 - .L_10)
	.align		4
.L_10:
        /*0028*/ 	.word	index@($__internal_0_$__cuda_sm10x_tcgen05_guardrail_trap_col_being_dealloced_not_returned_by_alloc)
        /*002c*/ 	.word	0x00000000


	//----- nvinfo : EIATTR_FRAME_SIZE
	.align		4
.L_11:
        /*0030*/ 	.byte	0x04, 0x11
        /*0032*/ 	.short	(.L_13 - .L_12)
	.align		4
.L_12:
        /*0034*/ 	.word	index@(attn_fwd)
        /*0038*/ 	.word	0x00000000


	//----- nvinfo : EIATTR_MIN_STACK_SIZE
	.align		4
.L_13:
        /*003c*/ 	.byte	0x04, 0x12
        /*003e*/ 	.short	(.L_15 - .L_14)
	.align		4
.L_14:
        /*0040*/ 	.word	index@(attn_fwd)
        /*0044*/ 	.word	0x00000000
.L_15:


//--------------------- .nv.info.attn_fwd         --------------------------
	.section	.nv.info.attn_fwd,"",@"SHT_CUDA_INFO"
	.sectionflags	@""
	.align	4


	//----- nvinfo : EIATTR_CUDA_API_VERSION
	.align		4
        /*0000*/ 	.byte	0x04, 0x37
        /*0002*/ 	.short	(.L_17 - .L_16)
.L_16:
        /*0004*/ 	.word	0x00000081


	//----- nvinfo : EIATTR_KPARAM_INFO
	.align		4
.L_17:
        /*0008*/ 	.byte	0x04, 0x17
        /*000a*/ 	.short	(.L_19 - .L_18)
.L_18:
        /*000c*/ 	.word	0x00000000
        /*0010*/ 	.short	0x0019
        /*0012*/ 	.short	0x0080
        /*0014*/ 	.byte	0x00, 0xf4, 0x21, 0x00


	//----- nvinfo : EIATTR_KPARAM_INFO
	.align		4
.L_19:
        /*0018*/ 	.byte	0x04, 0x17
        /*001a*/ 	.short	(.L_21 - .L_20)
.L_20:
        /*001c*/ 	.word	0x00000000
        /*0020*/ 	.short	0x0018
        /*0022*/ 	.short	0x0078
        /*0024*/ 	.byte	0x00, 0xf4, 0x21, 0x00


	//----- nvinfo : EIATTR_KPARAM_INFO
	.align		4
.L_21:
        /*0028*/ 	.byte	0x04, 0x17
        /*002a*/ 	.short	(.L_23 - .L_22)
.L_22:
        /*002c*/ 	.word	0x00000000
        /*0030*/ 	.short	0x0017
        /*0032*/ 	.short	0x0070
        /*0034*/ 	.byte	0x00, 0xf0, 0x11, 0x00


	//----- nvinfo : EIATTR_KPARAM_INFO
	.align		4
.L_23:
        /*0038*/ 	.byte	0x04, 0x17
        /*003a*/ 	.short	(.L_25 - .L_24)
.L_24:
        /*003c*/ 	.word	0x00000000
        /*0040*/ 	.short	0x0016
        /*0042*/ 	.short	0x006c
        /*0044*/ 	.byte	0x00, 0xf0, 0x11, 0x00


	//----- nvinfo : EIATTR_KPARAM_INFO
	.align		4
.L_25:
        /*0048*/ 	.byte	0x04, 0x17
        /*004a*/ 	.short	(.L_27 - .L_26)
.L_26:
        /*004c*/ 	.word	0x00000000
        /*0050*/ 	.short	0x0015
        /*0052*/ 	.short	0x0068
        /*0054*/ 	.byte	0x00, 0xf0, 0x11, 0x00


	//----- nvinfo : EIATTR_KPARAM_INFO
	.align		4
.L_27:
        /*0058*/ 	.byte	0x04, 0x17
        /*005a*/ 	.short	(.L_29 - .L_28)
.L_28:
        /*005c*/ 	.word	0x00000000
        /*0060*/ 	.short	0x0014
        /*0062*/ 	.short	0x0064
        /*0064*/ 	.byte	0x00, 0xf0, 0x11, 0x00


	//----- nvinfo : EIATTR_KPARAM_INFO
	.align		4
.L_29:
        /*0068*/ 	.byte	0x04, 0x17
        /*006a*/ 	.short	(.L_31 - .L_30)
.L_30:
        /*006c*/ 	.word	0x00000000
        /*0070*/ 	.short	0x0013
        /*0072*/ 	.short	0x0060
        /*0074*/ 	.byte	0x00, 0xf0, 0x11, 0x00


	//----- nvinfo : EIATTR_KPARAM_INFO
	.align		4
.L_31:
        /*0078*/ 	.byte	0x04, 0x17
        /*007a*/ 	.short	(.L_33 - .L_32)
.L_32:
        /*007c*/ 	.word	0x00000000
        /*0080*/ 	.short	0x0012
        /*0082*/ 	.short	0x005c
        /*0084*/ 	.byte	0x00, 0xf0, 0x11, 0x00


	//----- nvinfo : EIATTR_KPARAM_INFO
	.align		4
.L_33:
        /*0088*/ 	.byte	0x04, 0x17
        /*008a*/ 	.short	(.L_35 - .L_34)
.L_34:
        /*008c*/ 	.word	0x00000000
        /*0090*/ 	.short	0x0011
        /*0092*/ 	.short	0x0058
        /*0094*/ 	.byte	0x00, 0xf0, 0x11, 0x00


	//----- nvinfo : EIATTR_KPARAM_INFO
	.align		4
.L_35:
        /*0098*/ 	.byte	0x04, 0x17
        /*009a*/ 	.short	(.L_37 - .L_36)
.L_36:
        /*009c*/ 	.word	0x00000000
        /*00a0*/ 	.short	0x0010
        /*00a2*/ 	.short	0x0054
        /*00a4*/ 	.byte	0x00, 0xf0, 0x11, 0x00


	//----- nvinfo : EIATTR_KPARAM_INFO
	.align		4
.L_37:
        /*00a8*/ 	.byte	0x04, 0x17
        /*00aa*/ 	.short	(.L_39 - .L_38)
.L_38:
        /*00ac*/ 	.word	0x00000000
        /*00b0*/ 	.short	0x000f
        /*00b2*/ 	.short	0x0050
        /*00b4*/ 	.byte	0x00, 0xf0, 0x11, 0x00


	//----- nvinfo : EIATTR_KPARAM_INFO
	.align		4
.L_39:
        /*00b8*/ 	.byte	0x04, 0x17
        /*00ba*/ 	.short	(.L_41 - .L_40)
.L_40:
        /*00bc*/ 	.word	0x00000000
        /*00c0*/ 	.short	0x000e
        /*00c2*/ 	.short	0x004c
        /*00c4*/ 	.byte	0x00, 0xf0, 0x11, 0x00


	//----- nvinfo : EIATTR_KPARAM_INFO
	.align		4
.L_41:
        /*00c8*/ 	.byte	0x04, 0x17
        /*00ca*/ 	.short	(.L_43 - .L_42)
.L_42:
        /*00cc*/ 	.word	0x00000000
        /*00d0*/ 	.short	0x000d
        /*00d2*/ 	.short	0x0048
        /*00d4*/ 	.byte	0x00, 0xf0, 0x11, 0x00


	//----- nvinfo : EIATTR_KPARAM_INFO
	.align		4
.L_43:
        /*00d8*/ 	.byte	0x04, 0x17
        /*00da*/ 	.short	(.L_45 - .L_44)
.L_44:
        /*00dc*/ 	.word	0x00000000
        /*00e0*/ 	.short	0x000c
        /*00e2*/ 	.short	0x0044
        /*00e4*/ 	.byte	0x00, 0xf0, 0x11, 0x00


	//----- nvinfo : EIATTR_KPARAM_INFO
	.align		4
.L_45:
        /*00e8*/ 	.byte	0x04, 0x17
        /*00ea*/ 	.short	(.L_47 - .L_46)
.L_46:
        /*00ec*/ 	.word	0x00000000
        /*00f0*/ 	.short	0x000b
        /*00f2*/ 	.short	0x0040
        /*00f4*/ 	.byte	0x00, 0xf0, 0x11, 0x00


	//----- nvinfo : EIATTR_KPARAM_INFO
	.align		4
.L_47:
        /*00f8*/ 	.byte	0x04, 0x17
        /*00fa*/ 	.short	(.L_49 - .L_48)
.L_48:
        /*00fc*/ 	.word	0x00000000
        /*0100*/ 	.short	0x000a
        /*0102*/ 	.short	0x003c
        /*0104*/ 	.byte	0x00, 0xf0, 0x11, 0x00


	//----- nvinfo : EIATTR_KPARAM_INFO
	.align		4
.L_49:
        /*0108*/ 	.byte	0x04, 0x17
        /*010a*/ 	.short	(.L_51 - .L_50)
.L_50:
        /*010c*/ 	.word	0x00000000
        /*0110*/ 	.short	0x0009
        /*0112*/ 	.short	0x0038
        /*0114*/ 	.byte	0x00, 0xf0, 0x11, 0x00


	//----- nvinfo : EIATTR_KPARAM_INFO
	.align		4
.L_51:
        /*0118*/ 	.byte	0x04, 0x17
        /*011a*/ 	.short	(.L_53 - .L_52)
.L_52:
        /*011c*/ 	.word	0x00000000
        /*0120*/ 	.short	0x0008
        /*0122*/ 	.short	0x0034
        /*0124*/ 	.byte	0x00, 0xf0, 0x11, 0x00


	//----- nvinfo : EIATTR_KPARAM_INFO
	.align		4
.L_53:
        /*0128*/ 	.byte	0x04, 0x17
        /*012a*/ 	.short	(.L_55 - .L_54)
.L_54:
        /*012c*/ 	.word	0x00000000
        /*0130*/ 	.short	0x0007
        /*0132*/ 	.short	0x0030
        /*0134*/ 	.byte	0x00, 0xf0, 0x11, 0x00


	//----- nvinfo : EIATTR_KPARAM_INFO
	.align		4
.L_55:
        /*0138*/ 	.byte	0x04, 0x17
        /*013a*/ 	.short	(.L_57 - .L_56)
.L_56:
        /*013c*/ 	.word	0x00000000
        /*0140*/ 	.short	0x0006
        /*0142*/ 	.short	0x002c
        /*0144*/ 	.byte	0x00, 0xf0, 0x11, 0x00


	//----- nvinfo : EIATTR_KPARAM_INFO
	.align		4
.L_57:
        /*0148*/ 	.byte	0x04, 0x17
        /*014a*/ 	.short	(.L_59 - .L_58)
.L_58:
        /*014c*/ 	.word	0x00000000
        /*0150*/ 	.short	0x0005
        /*0152*/ 	.short	0x0028
        /*0154*/ 	.byte	0x00, 0xf0, 0x11, 0x00


	//----- nvinfo : EIATTR_KPARAM_INFO
	.align		4
.L_59:
        /*0158*/ 	.byte	0x04, 0x17
        /*015a*/ 	.short	(.L_61 - .L_60)
.L_60:
        /*015c*/ 	.word	0x00000000
        /*0160*/ 	.short	0x0004
        /*0162*/ 	.short	0x0020
        /*0164*/ 	.byte	0x00, 0xf4, 0x21, 0x00


	//----- nvinfo : EIATTR_KPARAM_INFO
	.align		4
.L_61:
        /*0168*/ 	.byte	0x04, 0x17
        /*016a*/ 	.short	(.L_63 - .L_62)
.L_62:
        /*016c*/ 	.word	0x00000000
        /*0170*/ 	.short	0x0003
        /*0172*/ 	.short	0x0018
        /*0174*/ 	.byte	0x00, 0xf4, 0x21, 0x00


	//----- nvinfo : EIATTR_KPARAM_INFO
	.align		4
.L_63:
        /*0178*/ 	.byte	0x04, 0x17
        /*017a*/ 	.short	(.L_65 - .L_64)
.L_64:
        /*017c*/ 	.word	0x00000000
        /*0180*/ 	.short	0x0002
        /*0182*/ 	.short	0x0010
        /*0184*/ 	.byte	0x00, 0xf4, 0x21, 0x00


	//----- nvinfo : EIATTR_KPARAM_INFO
	.align		4
.L_65:
        /*0188*/ 	.byte	0x04, 0x17
        /*018a*/ 	.short	(.L_67 - .L_66)
.L_66:
        /*018c*/ 	.word	0x00000000
        /*0190*/ 	.short	0x0001
        /*0192*/ 	.short	0x0008
        /*0194*/ 	.byte	0x00, 0xf4, 0x21, 0x00


	//----- nvinfo : EIATTR_KPARAM_INFO
	.align		4
.L_67:
        /*0198*/ 	.byte	0x04, 0x17
        /*019a*/ 	.short	(.L_69 - .L_68)
.L_68:
        /*019c*/ 	.word	0x00000000
        /*01a0*/ 	.short	0x0000
        /*01a2*/ 	.short	0x0000
        /*01a4*/ 	.byte	0x00, 0xf4, 0x21, 0x00


	//----- nvinfo : EIATTR_AT_ENTRY_FRAGMENTS
	.align		4
.L_69:
        /*01a8*/ 	.byte	0x04, 0x4f
        /*01aa*/ 	.short	(.L_71 - .L_70)


	//   ....[0]....
.L_70:
        /*01ac*/ 	.word	0x00000004


	//----- nvinfo : EIATTR_RESERVED_SMEM_USED
	.align		4
.L_71:
        /*01b0*/ 	.byte	0x01, 0x41
	.zero		2


	//----- nvinfo : EIATTR_SPARSE_MMA_MASK
	.align		4
        /*01b4*/ 	.byte	0x03, 0x50
        /*01b6*/ 	.short	0x0000


	//----- nvinfo : EIATTR_TCGEN05_1CTA_USED
	.align		4
        /*01b8*/ 	.byte	0x01, 0x51
	.zero		2


	//----- nvinfo : EIATTR_MAXREG_COUNT
	.align		4
        /*01bc*/ 	.byte	0x03, 0x1b
        /*01be*/ 	.short	0x00ff


	//----- nvinfo : EIATTR_NUM_BARRIERS
	.align		4
        /*01c0*/ 	.byte	0x02, 0x4c
        /*01c2*/ 	.byte	0x01
	.zero		1


	//----- nvinfo : EIATTR_INT_WARP_WIDE_INSTR_OFFSETS
	.align		4
        /*01c4*/ 	.byte	0x04, 0x31
        /*01c6*/ 	.short	(.L_73 - .L_72)


	//   ....[0]....
.L_72:
        /*01c8*/ 	.word	0x00000e90


	//   ....[1]....
        /*01cc*/ 	.word	0x00000ea0


	//   ....[2]....
        /*01d0*/ 	.word	0x00001200


	//   ....[3]....
        /*01d4*/ 	.word	0x00001280


	//   ....[4]....
        /*01d8*/ 	.word	0x000031a0


	//   ....[5]....
        /*01dc*/ 	.word	0x00005830


	//   ....[6]....
        /*01e0*/ 	.word	0x00005880


	//----- nvinfo : EIATTR_COOP_GROUP_MASK_REGIDS
	.align		4
.L_73:
        /*01e4*/ 	.byte	0x04, 0x29
        /*01e6*/ 	.short	(.L_75 - .L_74)


	//   ....[0]....
.L_74:
        /*01e8*/ 	.word	0xffffffff


	//   ....[1]....
        /*01ec*/ 	.word	0xffffffff


	//   ....[2]....
        /*01f0*/ 	.word	0xffffffff


	//   ....[3]....
        /*01f4*/ 	.word	0xffffffff


	//   ....[4]....
        /*01f8*/ 	.word	0xffffffff


	//   ....[5]....
        /*01fc*/ 	.word	0xffffffff


	//   ....[6]....
        /*0200*/ 	.word	0xffffffff


	//   ....[7]....
        /*0204*/ 	.word	0xffffffff


	//----- nvinfo : EIATTR_COOP_GROUP_INSTR_OFFSETS
	.align		4
.L_75:
        /*0208*/ 	.byte	0x04, 0x28
        /*020a*/ 	.short	(.L_77 - .L_76)


	//   ....[0]....
.L_76:
        /*020c*/ 	.word	0x00000050


	//   ....[1]....
        /*0210*/ 	.word	0x00000310


	//   ....[2]....
        /*0214*/ 	.word	0x00001e60


	//   ....[3]....
        /*0218*/ 	.word	0x00002780


	//   ....[4]....
        /*021c*/ 	.word	0x000037a0


	//   ....[5]....
        /*0220*/ 	.word	0x00003fb0


	//   ....[6]....
        /*0224*/ 	.word	0x000056c0


	//   ....[7]....
        /*0228*/ 	.word	0x00005930


	//----- nvinfo : EIATTR_VRC_CTA_INIT_COUNT
	.align		4
.L_77:
        /*022c*/ 	.byte	0x02, 0x4a
        /*022e*/ 	.byte	0x80
	.zero		1


	//----- nvinfo : EIATTR_MBARRIER_INSTR_OFFSETS
	.align		4
        /*0230*/ 	.byte	0x04, 0x39
        /*0232*/ 	.short	(.L_79 - .L_78)


	//   ....[0]....
.L_78:
        /*0234*/ 	.word	0x000010b0
        /*0238*/ 	.word	0x000000ff
        /*023c*/ 	.word	0x00000000
        /*0240*/ 	.short	0x0100
        /*0242*/ 	.byte	0x11
	.zero		1


	//   ....[1]....
        /*0244*/ 	.word	0x00001270
        /*0248*/ 	.word	0x000000ff
        /*024c*/ 	.word	0x00004008
        /*0250*/ 	.short	0x0100
        /*0252*/ 	.byte	0x0d
	.zero		1


	//   ....[2]....
        /*0254*/ 	.word	0x000013c0
        /*0258*/ 	.word	0x000000ff
        /*025c*/ 	.word	0x00002000
        /*0260*/ 	.short	0x0100
        /*0262*/ 	.byte	0x0d
	.zero		1


	//   ....[3]....
        /*0264*/ 	.word	0x000015a0
        /*0268*/ 	.word	0x000000ff
        /*026c*/ 	.word	0x00002000
        /*0270*/ 	.short	0x010a
        /*0272*/ 	.byte	0x0d
	.zero		1


	//   ....[4]....
        /*0274*/ 	.word	0x000016c0
        /*0278*/ 	.word	0x000000ff
        /*027c*/ 	.word	0x00002000
        /*0280*/ 	.short	0x0108
        /*0282*/ 	.byte	0x0d
	.zero		1


	//   ....[5]....
        /*0284*/ 	.word	0x000032e0
        /*0288*/ 	.word	0x000000ff
        /*028c*/ 	.word	0x00004010
        /*0290*/ 	.short	0x0100
        /*0292*/ 	.byte	0x0d
	.zero		1


	//   ....[6]....
        /*0294*/ 	.word	0x00003400
        /*0298*/ 	.word	0x000000ff
        /*029c*/ 	.word	0x00004010
        /*02a0*/ 	.short	0x010a
        /*02a2*/ 	.byte	0x0d
	.zero		1


	//   ....[7]....
        /*02a4*/ 	.word	0x00003470
        /*02a8*/ 	.word	0x000000ff
        /*02ac*/ 	.word	0x00004010
        /*02b0*/ 	.short	0x0108
        /*02b2*/ 	.byte	0x0d
	.zero		1


	//   ....[8]....
        /*02b4*/ 	.word	0x000034e0
        /*02b8*/ 	.word	0x000000ff
        /*02bc*/ 	.word	0x00000000
        /*02c0*/ 	.short	0x010a
        /*02c2*/ 	.byte	0x11
	.zero		1


	//   ....[9]....
        /*02c4*/ 	.word	0x00004950
        /*02c8*/ 	.word	0x000000ff
        /*02cc*/ 	.word	0x00000000
        /*02d0*/ 	.short	0x010a
        /*02d2*/ 	.byte	0x11
	.zero		1


	//   ....[10]....
        /*02d4*/ 	.word	0x00004ac0
        /*02d8*/ 	.word	0x000000ff
        /*02dc*/ 	.word	0x00004000
        /*02e0*/ 	.short	0x0108
        /*02e2*/ 	.byte	0x0d
	.zero		1


	//   ....[11]....
        /*02e4*/ 	.word	0x00004bd0
        /*02e8*/ 	.word	0x000000ff
        /*02ec*/ 	.word	0x00004008
        /*02f0*/ 	.short	0x0108
        /*02f2*/ 	.byte	0x0d
	.zero		1


	//   ....[12]....
        /*02f4*/ 	.word	0x00005950
        /*02f8*/ 	.word	0x000000ff
        /*02fc*/ 	.word	0x00002000
        /*0300*/ 	.short	0x010a
        /*0302*/ 	.byte	0x0d
	.zero		1


	//   ....[13]....
        /*0304*/ 	.word	0x00005980
        /*0308*/ 	.word	0x000000ff
        /*030c*/ 	.word	0x00004010
        /*0310*/ 	.short	0x010a
        /*0312*/ 	.byte	0x0d
	.zero		1


	//   ....[14]....
        /*0314*/ 	.word	0x000059b0
        /*0318*/ 	.word	0x000000ff
        /*031c*/ 	.word	0x00000000
        /*0320*/ 	.short	0x010a
        /*0322*/ 	.byte	0x11
	.zero		1


	//   ....[15]....
        /*0324*/ 	.word	0x000059e0
        /*0328*/ 	.word	0x000000ff
        /*032c*/ 	.word	0x00000000
        /*0330*/ 	.short	0x010a
        /*0332*/ 	.byte	0x11
	.zero		1


	//----- nvinfo : EIATTR_NUM_MBARRIERS
	.align		4
.L_79:
        /*0334*/ 	.byte	0x03, 0x38
        /*0336*/ 	.short	0xffff


	//----- nvinfo : EIATTR_EXIT_INSTR_OFFSETS
	.align		4
        /*0338*/ 	.byte	0x04, 0x1c
        /*033a*/ 	.short	(.L_81 - .L_80)


	//   ....[0]....
.L_80:
        /*033c*/ 	.word	0x00005940


	//----- nvinfo : EIATTR_REQNTID
	.align		4
.L_81:
        /*0340*/ 	.byte	0x04, 0x10
        /*0342*/ 	.short	(.L_83 - .L_82)
.L_82:
        /*0344*/ 	.word	0x00000080
        /*0348*/ 	.word	0x00000001
        /*034c*/ 	.word	0x00000001


	//----- nvinfo : EIATTR_CRS_STACK_SIZE
	.align		4
.L_83:
        /*0350*/ 	.byte	0x04, 0x1e
        /*0352*/ 	.short	(.L_85 - .L_84)
.L_84:
        /*0354*/ 	.word	0x00000000


	//----- nvinfo : EIATTR_CBANK_PARAM_SIZE
	.align		4
.L_85:
        /*0358*/ 	.byte	0x03, 0x19
        /*035a*/ 	.short	0x0088


	//----- nvinfo : EIATTR_PARAM_CBANK
	.align		4
        /*035c*/ 	.byte	0x04, 0x0a
        /*035e*/ 	.short	(.L_87 - .L_86)
	.align		4
.L_86:
        /*0360*/ 	.word	index@(.nv.constant0.attn_fwd)
        /*0364*/ 	.short	0x0380
        /*0366*/ 	.short	0x0088


	//----- nvinfo : EIATTR_SW_WAR
	.align		4
.L_87:
        /*0368*/ 	.byte	0x04, 0x36
        /*036a*/ 	.short	(.L_89 - .L_88)
.L_88:
        /*036c*/ 	.word	0x00000008
.L_89:


//--------------------- .nv.compat                --------------------------
	.section	.nv.compat,"",@"SHT_CUDA_COMPAT_INFO"
	.align	4
        /*0000*/ 	.byte	0x02, 0x02, 0x02, 0x00, 0x02, 0x05, 0x05, 0x00, 0x02, 0x03, 0x00, 0x00, 0x02, 0x06, 0x01, 0x00


//--------------------- .nv.callgraph             --------------------------
	.section	.nv.callgraph,"",@"SHT_CUDA_CALLGRAPH"
	.align	4
	.sectionentsize	8
	.align		4
        /*0000*/ 	.word	0x00000000
	.align		4
        /*0004*/ 	.word	0xffffffff
	.align		4
        /*0008*/ 	.word	0x00000000
	.align		4
        /*000c*/ 	.word	0xfffffffe
	.align		4
        /*0010*/ 	.word	0x00000000
	.align		4
        /*0014*/ 	.word	0xfffffffd
	.align		4
        /*0018*/ 	.word	0x00000000
	.align		4
        /*001c*/ 	.word	0xfffffffc


//--------------------- .nv.constant4             --------------------------
	.section	.nv.constant4,"a",@progbits
	.align	8
	.align		8
.nv.constant4:
        /*0000*/ 	.dword	_$_str


//--------------------- .text.attn_fwd            --------------------------
	.section	.text.attn_fwd,"ax",@progbits
	.align	128
        .global         attn_fwd
        .type           attn_fwd,@function
        .size           attn_fwd,(.L_x_28 - attn_fwd)
        .other          attn_fwd,@"STO_CUDA_ENTRY STV_DEFAULT"
attn_fwd:
.text.attn_fwd:
[----:B------:R-:W0:Y:S01]  /*0000*/  LDC R1, c[0x0][0x37c] ;  /* 0x0000df00ff017b82 */ /* 0x000e220000000800 */
[----:B------:R-:W1:Y:S02]  /*0010*/  S2R R0, SR_TID.X ;  /* 0x0000000000007919 */ /* 0x000e640000002100 */
[----:B-1----:R-:W-:-:S13]  /*0020*/  ISETP.GE.U32.AND P0, PT, R0, 0x20, PT ;  /* 0x000000200000780c */ /* 0x002fda0003f06070 */
[----:B------:R-:W-:Y:S05]  /*0030*/  @P0 BRA `(.L_x_0) ;  /* 0x0000000000b80947 */ /* 0x000fea0003800000 */
[----:B------:R-:W1:Y:S01]  /*0040*/  S2UR UR6, SR_CgaCtaId ;  /* 0x00000000000679c3 */ /* 0x000e620000008800 */
[----:B------:R-:W-:Y:S01]  /*0050*/  NOP ;  /* 0x0000000000007918 */ /* 0x000fe20000000000 */
[----:B------:R-:W-:Y:S02]  /*0060*/  UMOV UR4, 0x40 ;  /* 0x0000004000047882 */ /* 0x000fe40000000000 */
[----:B-1----:R-:W-:-:S09]  /*0070*/  ULEA UR4, UR6, UR4, 0x18 ;  /* 0x0000000406047291 */ /* 0x002fd2000f8ec0ff */
[----:B------:R-:W1:Y:S01]  /*0080*/  LDS.U8 R2, [UR4] ;  /* 0x00000004ff027984 */ /* 0x000e620008000000 */
[----:B------:R-:W-:Y:S02]  /*0090*/  UMOV UR4, 0x400 ;  /* 0x0000040000047882 */ /* 0x000fe40000000000 */
[----:B------:R-:W-:Y:S01]  /*00a0*/  ULEA UR4, UR6, UR4, 0x18 ;  /* 0x0000000406047291 */ /* 0x000fe2000f8ec0ff */
[----:B-1----:R-:W-:-:S13]  /*00b0*/  ISETP.NE.AND P1, PT, R2, RZ, PT ;  /* 0x000000ff0200720c */ /* 0x002fda0003f25270 */
[----:B------:R-:W-:Y:S05]  /*00c0*/  @P1 BRA `(.L_x_1) ;  /* 0x00000000007c1947 */ /* 0x000fea0003800000 */
[----:B------:R-:W-:-:S13]  /*00d0*/  ELECT P1, URZ, PT ;  /* 0x0000000000ff782f */ /* 0x000fda0003820000 */
[----:B------:R-:W-:Y:S05]  /*00e0*/  @!P1 BRA `(.L_x_2) ;  /* 0x0000000000849947 */ /* 0x000fea0003800000 */
[----:B------:R-:W-:Y:S01]  /*00f0*/  UMOV UR5, 0x2 ;  /* 0x0000000200057882 */ /* 0x000fe20000000000 */
[----:B------:R-:W-:Y:S01]  /*0100*/  HFMA2 R5, -RZ, RZ, 0, 5.9604644775390625e-08 ;  /* 0x00000001ff057431 */ /* 0x000fe200000001ff */
[----:B------:R-:W-:-:S03]  /*0110*/  MOV R3, 0x3 ;  /* 0x0000000300037802 */ /* 0x000fc60000000f00 */
[----:B------:R-:W-:Y:S04]  /*0120*/  DEPBAR.LE SB1, 0x36 ;  /* 0x00009d800000791a */ /* 0x000fe80000000000 */
[----:B------:R-:W1:Y:S02]  /*0130*/  UTCATOMSWS.FIND_AND_SET.ALIGN UP0, UR5, UR5 ;  /* 0x00000005000575e3 */ /* 0x000e640008000800 */
[----:B-1----:R-:W-:-:S04]  /*0140*/  PLOP3.LUT P1, PT, PT, PT, UP0, 0x80, 0x8 ;  /* 0x000000000008781c */ /* 0x002fc80003f2f008 */
[----:B------:R-:W-:-:S04]  /*0150*/  SEL R2, RZ, 0xffffffff, !P1 ;  /* 0xffffffffff027807 */ /* 0x000fc80004800000 */
[----:B------:R-:W-:Y:S02]  /*0160*/  ISETP.NE.AND P1, PT, R2, RZ, PT ;  /* 0x000000ff0200720c */ /* 0x000fe40003f25270 */
[----:B------:R-:W-:-:S11]  /*0170*/  MOV R2, UR5 ;  /* 0x0000000500027c02 */ /* 0x000fd60008000f00 */
[----:B------:R-:W-:Y:S05]  /*0180*/  @P1 BRA `(.L_x_3) ;  /* 0x0000000000241947 */ /* 0x000fea0003800000 */
.L_x_4:
[----:B------:R-:W-:Y:S05]  /*0190*/  NANOSLEEP 0x64 ;  /* 0x000000640000795d */ /* 0x000fea0003800000 */
[----:B------:R-:W-:-:S05]  /*01a0*/  UMOV UR5, 0x2 ;  /* 0x0000000200057882 */ /* 0x000fca0000000000 */
[----:B------:R-:W-:Y:S04]  /*01b0*/  DEPBAR.LE SB1, 0x36 ;  /* 0x00009d800000791a */ /* 0x000fe80000000000 */
[----:B------:R-:W1:Y:S02]  /*01c0*/  UTCATOMSWS.FIND_AND_SET.ALIGN UP0, UR5, UR5 ;  /* 0x00000005000575e3 */ /* 0x000e640008000800 */
[----:B-1----:R-:W-:-:S04]  /*01d0*/  PLOP3.LUT P1, PT, PT, PT, UP0, 0x80, 0x8 ;  /* 0x000000000008781c */ /* 0x002fc80003f2f008 */
[----:B------:R-:W-:-:S04]  /*01e0*/  SEL R2, RZ, 0xffffffff, !P1 ;  /* 0xffffffffff027807 */ /* 0x000fc80004800000 */
[----:B------:R-:W-:Y:S02]  /*01f0*/  ISETP.NE.AND P1, PT, R2, RZ, PT ;  /* 0x000000ff0200720c */ /* 0x000fe40003f25270 */
[----:B------:R-:W-:-:S11]  /*0200*/  MOV R2, UR5 ;  /* 0x0000000500027c02 */ /* 0x000fd60008000f00 */
[----:B------:R-:W-:Y:S05]  /*0210*/  @!P1 BRA `(.L_x_4) ;  /* 0xfffffffc00dc9947 */ /* 0x000fea000383ffff */
.L_x_3:
[C---:B------:R-:W-:Y:S01]  /*0220*/  IADD3 R4, PT, PT, R2.reuse, 0x10, RZ ;  /* 0x0000001002047810 */ /* 0x040fe20007ffe0ff */
[----:B------:R-:W-:Y:S01]  /*0230*/  UMOV UR5, 0x50 ;  /* 0x0000005000057882 */ /* 0x000fe20000000000 */
[----:B------:R-:W-:Y:S01]  /*0240*/  SHF.L.U32 R3, R3, R2, RZ ;  /* 0x0000000203037219 */ /* 0x000fe200000006ff */
[----:B------:R-:W-:Y:S01]  /*0250*/  ULEA UR5, UR6, UR5, 0x18 ;  /* 0x0000000506057291 */ /* 0x000fe2000f8ec0ff */
[----:B------:R-:W-:Y:S02]  /*0260*/  SHF.L.U32 R4, R5, R4, RZ ;  /* 0x0000000405047219 */ /* 0x000fe400000006ff */
[----:B------:R-:W-:Y:S02]  /*0270*/  SHF.L.U32 R2, R2, 0x5, RZ ;  /* 0x0000000502027819 */ /* 0x000fe400000006ff */
[----:B------:R-:W-:-:S05]  /*0280*/  LOP3.LUT R3, R4, R3, RZ, 0xfc, !PT ;  /* 0x0000000304037212 */ /* 0x000fca00078efcff */
[----:B------:R1:W-:Y:S04]  /*0290*/  ATOMS.OR RZ, [UR5], R3 ;  /* 0x00000003ffff798c */ /* 0x0003e8000b000005 */
[----:B------:R1:W-:Y:S01]  /*02a0*/  STS [UR4], R2 ;  /* 0x00000002ff007988 */ /* 0x0003e20008000804 */
[----:B------:R-:W-:Y:S05]  /*02b0*/  BRA `(.L_x_2) ;  /* 0x0000000000107947 */ /* 0x000fea0003800000 */
.L_x_1:
[----:B------:R-:W-:-:S05]  /*02c0*/  IMAD.MOV.U32 R2, RZ, RZ, -0x1 ;  /* 0xffffffffff027424 */ /* 0x000fca00078e00ff */
[----:B------:R1:W-:Y:S02]  /*02d0*/  STS [UR4], R2 ;  /* 0x00000002ff007988 */ /* 0x0003e40008000804 */
[----:B-1----:R-:W-:-:S07]  /*02e0*/  MOV R2, 0x300 ;  /* 0x0000030000027802 */ /* 0x002fce0000000f00 */
[----:B0-----:R-:W-:Y:S05]  /*02f0*/  CALL.REL.NOINC `($__internal_1_$__cuda_sm10x_tcgen05_guardrail_trap_phase_invalid_during_alloc) ;  /* 0x0000005400d07944 */ /* 0x001fea0003c00000 */
.L_x_2:
[----:B------:R-:W-:Y:S05]  /*0300*/  WARPSYNC.ALL ;  /* 0x0000000000007948 */ /* 0x000fea0003800000 */
[----:B------:R-:W-:Y:S01]  /*0310*/  NOP ;  /* 0x0000000000007918 */ /* 0x000fe20000000000 */
.L_x_0:
[----:B-1----:R-:W1:Y:S01]  /*0320*/  S2R R2, SR_CTAID.X ;  /* 0x0000000000027919 */ /* 0x002e620000002500 */
[----:B------:R-:W2:Y:S01]  /*0330*/  S2UR UR12, SR_CTAID.Y ;  /* 0x00000000000c79c3 */ /* 0x000ea20000002600 */
[----:B------:R-:W2:Y:S01]  /*0340*/  LDCU.64 UR4, c[0x0][0x3b0] ;  /* 0x00007600ff0477ac */ /* 0x000ea20008000a00 */
[----:B------:R-:W-:Y:S02]  /*0350*/  LOP3.LUT R39, R0, 0x3f, RZ, 0xc0, !PT ;  /* 0x0000003f00277812 */ /* 0x000fe400078ec0ff */
[----:B------:R-:W-:Y:S01]  /*0360*/  SHF.R.U32.HI R40, RZ, 0x6, R0 ;  /* 0x00000006ff287819 */ /* 0x000fe20000011600 */
[----:B------:R-:W-:Y:S01]  /*0370*/  UMOV UR13, 0x400 ;  /* 0x00000400000d7882 */ /* 0x000fe20000000000 */
[----:B------:R-:W3:Y:S02]  /*0380*/  LDCU.64 UR28, c[0x0][0x358] ;  /* 0x00006b00ff1c77ac */ /* 0x000ee40008000a00 */
[----:B------:R-:W4:Y:S01]  /*0390*/  S2UR UR6, SR_CgaCtaId ;  /* 0x00000000000679c3 */ /* 0x000f220000008800 */
[----:B------:R-:W-:-:S07]  /*03a0*/  SGXT.U32 R40, R40, 0x1 ;  /* 0x000000012828781a */ /* 0x000fce0000000000 */
[----:B------:R-:W0:Y:S08]  /*03b0*/  LDC.64 R28, c[0x0][0x380] ;  /* 0x0000e000ff1c7b82 */ /* 0x000e300000000a00 */
[----:B------:R-:W3:Y:S01]  /*03c0*/  LDC R31, c[0x0][0x3b8] ;  /* 0x0000ee00ff1f7b82 */ /* 0x000ee20000000800 */
[----:B--2---:R-:W-:-:S04]  /*03d0*/  UIMAD UR4, UR12, UR4, URZ ;  /* 0x000000040c0472a4 */ /* 0x004fc8000f8e02ff */
[----:B------:R-:W-:Y:S01]  /*03e0*/  USHF.L.U32 UR7, UR4, 0x1, URZ ;  /* 0x0000000104077899 */ /* 0x000fe200080006ff */
[----:B-1----:R-:W-:Y:S01]  /*03f0*/  LEA R2, R2, R39, 0x6 ;  /* 0x0000002702027211 */ /* 0x002fe200078e30ff */
[----:B----4-:R-:W-:Y:S01]  /*0400*/  ULEA UR13, UR6, UR13, 0x18 ;  /* 0x0000000d060d7291 */ /* 0x010fe2000f8ec0ff */
[----:B------:R-:W-:Y:S03]  /*0410*/  BAR.SYNC.DEFER_BLOCKING 0x0 ;  /* 0x0000000000007b1d */ /* 0x000fe60000010000 */
[----:B------:R-:W-:Y:S01]  /*0420*/  IMAD R3, R2, UR5, RZ ;  /* 0x0000000502037c24 */ /* 0x000fe2000f8e02ff */
[----:B------:R-:W-:-:S04]  /*0430*/  UIMAD.WIDE UR4, UR4, 0x2, URZ ;  /* 0x00000002040478a5 */ /* 0x000fc8000f8e02ff */
[----:B------:R-:W1:Y:S01]  /*0440*/  LDC.64 R68, c[0x0][0x3c0] ;  /* 0x0000f000ff447b82 */ /* 0x000e620000000a00 */
[C---:B------:R-:W-:Y:S01]  /*0450*/  IMAD.HI R4, R3.reuse, 0x2, RZ ;  /* 0x0000000203047827 */ /* 0x040fe200078e02ff */
[----:B------:R-:W-:-:S04]  /*0460*/  SHF.L.U32 R5, R3, 0x1, RZ ;  /* 0x0000000103057819 */ /* 0x000fc800000006ff */
[----:B0-----:R-:W-:Y:S02]  /*0470*/  IADD3 R27, P1, P2, R5, UR7, R28 ;  /* 0x00000007051b7c10 */ /* 0x001fe4000fa3e01c */
[----:B------:R-:W0:Y:S01]  /*0480*/  LDC.64 R36, c[0x0][0x388] ;  /* 0x0000e200ff247b82 */ /* 0x000e220000000a00 */
[----:B---3--:R-:W-:Y:S01]  /*0490*/  IMAD R3, R40, R31, RZ ;  /* 0x0000001f28037224 */ /* 0x008fe200078e02ff */
[----:B------:R-:W-:Y:S01]  /*04a0*/  IADD3.X R29, PT, PT, R4, UR5, R29, P1, P2 ;  /* 0x00000005041d7c10 */ /* 0x000fe20008fe441d */
[----:B------:R-:W2:Y:S03]  /*04b0*/  LDCU UR4, c[0x0][0x3c8] ;  /* 0x00007900ff0477ac */ /* 0x000ea60008000800 */
[----:B------:R-:W-:Y:S02]  /*04c0*/  LEA R4, R31, R3, 0x1 ;  /* 0x000000031f047211 */ /* 0x000fe400078e08ff */
[----:B------:R-:W-:Y:S01]  /*04d0*/  LEA R8, P1, R3, R27, 0x1 ;  /* 0x0000001b03087211 */ /* 0x000fe200078208ff */
[----:B------:R-:W3:Y:S01]  /*04e0*/  LDS R24, [UR13] ;  /* 0x0000000dff187984 */ /* 0x000ee20008000800 */
[----:B------:R-:W-:-:S02]  /*04f0*/  LEA R6, R31, R4, 0x1 ;  /* 0x000000041f067211 */ /* 0x000fc400078e08ff */
[----:B------:R-:W-:Y:S01]  /*0500*/  LEA.HI.X.SX32 R9, R3, R29, 0x1, P1 ;  /* 0x0000001d03097211 */ /* 0x000fe200008f0eff */
[----:B------:R-:W-:Y:S01]  /*0510*/  BAR.SYNC.DEFER_BLOCKING 0x0 ;  /* 0x0000000000007b1d */ /* 0x000fe20000010000 */
[C---:B------:R-:W-:Y:S02]  /*0520*/  LEA R12, P1, R6.reuse, R27, 0x1 ;  /* 0x0000001b060c7211 */ /* 0x040fe400078208ff */
[----:B------:R-:W-:Y:S02]  /*0530*/  LEA R3, R31, R6, 0x1 ;  /* 0x000000061f037211 */ /* 0x000fe400078e08ff */
[----:B------:R-:W-:Y:S02]  /*0540*/  LEA.HI.X.SX32 R13, R6, R29, 0x1, P1 ;  /* 0x0000001d060d7211 */ /* 0x000fe400008f0eff */
[----:B------:R-:W-:Y:S02]  /*0550*/  LEA R14, P1, R3, R27, 0x1 ;  /* 0x0000001b030e7211 */ /* 0x000fe400078208ff */
[----:B------:R-:W-:-:S02]  /*0560*/  LEA R6, R31, R3, 0x1 ;  /* 0x000000031f067211 */ /* 0x000fc400078e08ff */
[----:B------:R-:W-:Y:S02]  /*0570*/  LEA.HI.X.SX32 R15, R3, R29, 0x1, P1 ;  /* 0x0000001d030f7211 */ /* 0x000fe400008f0eff */
[-C--:B------:R-:W-:Y:S01]  /*0580*/  LEA R16, P1, R6, R27.reuse, 0x1 ;  /* 0x0000001b06107211 */ /* 0x080fe200078208ff */
[----:B------:R-:W-:Y:S01]  /*0590*/  IMAD R3, R31, 0x2, R6 ;  /* 0x000000021f037824 */ /* 0x000fe200078e0206 */
[----:B------:R-:W-:Y:S02]  /*05a0*/  LEA R10, P2, R4, R27, 0x1 ;  /* 0x0000001b040a7211 */ /* 0x000fe400078408ff */
[----:B------:R-:W-:Y:S02]  /*05b0*/  LEA.HI.X.SX32 R17, R6, R29, 0x1, P1 ;  /* 0x0000001d06117211 */ /* 0x000fe400008f0eff */
[C---:B------:R-:W-:Y:S02]  /*05c0*/  LEA R18, P1, R3.reuse, R27, 0x1 ;  /* 0x0000001b03127211 */ /* 0x040fe400078208ff */
[-C--:B------:R-:W-:Y:S01]  /*05d0*/  LEA.HI.X.SX32 R11, R4, R29.reuse, 0x1, P2 ;  /* 0x0000001d040b7211 */ /* 0x080fe200010f0eff */
[----:B------:R4:W5:Y:S01]  /*05e0*/  LDG.E.U16 R5, desc[UR28][R8.64] ;  /* 0x0000001c08057981 */ /* 0x000962000c1e1500 */
[----:B------:R-:W-:-:S03]  /*05f0*/  LEA.HI.X.SX32 R19, R3, R29, 0x1, P1 ;  /* 0x0000001d03137211 */ /* 0x000fc600008f0eff */
[----:B------:R0:W5:Y:S04]  /*0600*/  LDG.E.U16 R4, desc[UR28][R10.64] ;  /* 0x0000001c0a047981 */ /* 0x000168000c1e1500 */
[----:B------:R1:W5:Y:S01]  /*0610*/  LDG.E.U16 R7, desc[UR28][R12.64] ;  /* 0x0000001c0c077981 */ /* 0x000362000c1e1500 */
[----:B----4-:R-:W-:-:S03]  /*0620*/  LEA R8, R31, R3, 0x1 ;  /* 0x000000031f087211 */ /* 0x010fc600078e08ff */
[----:B------:R4:W5:Y:S01]  /*0630*/  LDG.E.U16 R6, desc[UR28][R14.64] ;  /* 0x0000001c0e067981 */ /* 0x000962000c1e1500 */
[----:B------:R-:W-:Y:S02]  /*0640*/  LEA R3, R31, R8, 0x1 ;  /* 0x000000081f037211 */ /* 0x000fe400078e08ff */
[CC--:B0-----:R-:W-:Y:S01]  /*0650*/  LEA R10, P1, R8.reuse, R27.reuse, 0x1 ;  /* 0x0000001b080a7211 */ /* 0x0c1fe200078208ff */
[----:B------:R-:W5:Y:S01]  /*0660*/  LDG.E.U16 R26, desc[UR28][R18.64] ;  /* 0x0000001c121a7981 */ /* 0x000f62000c1e1500 */
[----:B------:R-:W-:Y:S02]  /*0670*/  LEA R20, P2, R3, R27, 0x1 ;  /* 0x0000001b03147211 */ /* 0x000fe400078408ff */
[----:B------:R-:W-:Y:S01]  /*0680*/  LEA R22, R31, R3, 0x1 ;  /* 0x000000031f167211 */ /* 0x000fe200078e08ff */
[----:B------:R0:W5:Y:S01]  /*0690*/  LDG.E.U16 R9, desc[UR28][R16.64] ;  /* 0x0000001c10097981 */ /* 0x000162000c1e1500 */
[-C--:B------:R-:W-:Y:S02]  /*06a0*/  LEA.HI.X.SX32 R11, R8, R29.reuse, 0x1, P1 ;  /* 0x0000001d080b7211 */ /* 0x080fe400008f0eff */
[----:B------:R-:W-:-:S02]  /*06b0*/  LEA.HI.X.SX32 R21, R3, R29, 0x1, P2 ;  /* 0x0000001d03157211 */ /* 0x000fc400010f0eff */
[C---:B-1----:R-:W-:Y:S01]  /*06c0*/  LEA R12, P1, R22.reuse, R27, 0x1 ;  /* 0x0000001b160c7211 */ /* 0x042fe200078208ff */
[----:B------:R1:W5:Y:S01]  /*06d0*/  LDG.E.U16 R23, desc[UR28][R10.64] ;  /* 0x0000001c0a177981 */ /* 0x000362000c1e1500 */
[----:B------:R-:W-:Y:S02]  /*06e0*/  LEA R3, R31, R22, 0x1 ;  /* 0x000000161f037211 */ /* 0x000fe400078e08ff */
[----:B------:R-:W-:Y:S01]  /*06f0*/  LEA.HI.X.SX32 R13, R22, R29, 0x1, P1 ;  /* 0x0000001d160d7211 */ /* 0x000fe200008f0eff */
[----:B------:R1:W5:Y:S01]  /*0700*/  LDG.E.U16 R28, desc[UR28][R20.64] ;  /* 0x0000001c141c7981 */ /* 0x000362000c1e1500 */
[----:B----4-:R-:W-:Y:S02]  /*0710*/  LEA R14, P1, R3, R27, 0x1 ;  /* 0x0000001b030e7211 */ /* 0x010fe400078208ff */
[----:B------:R-:W-:Y:S01]  /*0720*/  LEA R8, R31, R3, 0x1 ;  /* 0x000000031f087211 */ /* 0x000fe200078e08ff */
[----:B------:R4:W5:Y:S01]  /*0730*/  LDG.E.U16 R25, desc[UR28][R12.64] ;  /* 0x0000001c0c197981 */ /* 0x000962000c1e1500 */
[----:B------:R-:W-:-:S02]  /*0740*/  LEA.HI.X.SX32 R15, R3, R29, 0x1, P1 ;  /* 0x0000001d030f7211 */ /* 0x000fc400008f0eff */
[----:B------:R-:W-:Y:S02]  /*0750*/  LEA R3, R31, R8, 0x1 ;  /* 0x000000081f037211 */ /* 0x000fe400078e08ff */
[-C--:B0-----:R-:W-:Y:S01]  /*0760*/  LEA R16, P1, R8, R27.reuse, 0x1 ;  /* 0x0000001b08107211 */ /* 0x081fe200078208ff */
[----:B------:R-:W5:Y:S01]  /*0770*/  LDG.E.U16 R30, desc[UR28][R14.64] ;  /* 0x0000001c0e1e7981 */ /* 0x000f62000c1e1500 */
[----:B------:R-:W-:Y:S01]  /*0780*/  LEA R18, P2, R3, R27, 0x1 ;  /* 0x0000001b03127211 */ /* 0x000fe200078408ff */
[----:B------:R-:W-:-:S03]  /*0790*/  IMAD R22, R31, 0x2, R3 ;  /* 0x000000021f167824 */ /* 0x000fc600078e0203 */
[-C--:B------:R-:W-:Y:S02]  /*07a0*/  LEA.HI.X.SX32 R19, R3, R29.reuse, 0x1, P2 ;  /* 0x0000001d03137211 */ /* 0x080fe400010f0eff */
[C---:B------:R-:W-:Y:S02]  /*07b0*/  LEA R3, R31.reuse, R22, 0x1 ;  /* 0x000000161f037211 */ /* 0x040fe400078e08ff */
[----:B------:R-:W-:Y:S01]  /*07c0*/  LEA.HI.X.SX32 R17, R8, R29, 0x1, P1 ;  /* 0x0000001d08117211 */ /* 0x000fe200008f0eff */
[----:B------:R-:W5:Y:S01]  /*07d0*/  LDG.E.U16 R32, desc[UR28][R18.64] ;  /* 0x0000001c12207981 */ /* 0x000f62000c1e1500 */
[----:B------:R-:W-:Y:S02]  /*07e0*/  LEA R8, R31, R3, 0x1 ;  /* 0x000000031f087211 */ /* 0x000fe400078e08ff */
[-C--:B-1----:R-:W-:Y:S02]  /*07f0*/  LEA R10, P1, R22, R27.reuse, 0x1 ;  /* 0x0000001b160a7211 */ /* 0x082fe400078208ff */
[----:B------:R-:W-:Y:S01]  /*0800*/  LEA R20, P2, R8, R27, 0x1 ;  /* 0x0000001b08147211 */ /* 0x000fe200078408ff */
[----:B------:R0:W5:Y:S01]  /*0810*/  LDG.E.U16 R17, desc[UR28][R16.64] ;  /* 0x0000001c10117981 */ /* 0x000162000c1e1500 */
[----:B------:R-:W-:-:S02]  /*0820*/  LEA.HI.X.SX32 R11, R22, R29, 0x1, P1 ;  /* 0x0000001d160b7211 */ /* 0x000fc400008f0eff */
[----:B------:R-:W-:Y:S02]  /*0830*/  LEA R22, R31, R8, 0x1 ;  /* 0x000000081f167211 */ /* 0x000fe400078e08ff */
[----:B------:R-:W-:Y:S02]  /*0840*/  LEA.HI.X.SX32 R21, R8, R29, 0x1, P2 ;  /* 0x0000001d08157211 */ /* 0x000fe400010f0eff */
[----:B------:R-:W-:Y:S01]  /*0850*/  SHF.R.U32.HI R8, RZ, 0x5, R0 ;  /* 0x00000005ff087819 */ /* 0x000fe20000011600 */
[----:B------:R-:W-:Y:S01]  /*0860*/  IMAD R68, R68, UR12, RZ ;  /* 0x0000000c44447c24 */ /* 0x000fe2000f8e02ff */
[C---:B----4-:R-:W-:Y:S01]  /*0870*/  LEA R12, P1, R3.reuse, R27, 0x1 ;  /* 0x0000001b030c7211 */ /* 0x050fe200078208ff */
[----:B------:R-:W5:Y:S01]  /*0880*/  LDG.E.U16 R11, desc[UR28][R10.64] ;  /* 0x0000001c0a0b7981 */ /* 0x000f62000c1e1500 */
[----:B------:R-:W-:Y:S02]  /*0890*/  SGXT.U32 R8, R8, 0x2 ;  /* 0x000000020808781a */ /* 0x000fe40000000000 */
[----:B------:R-:W-:Y:S01]  /*08a0*/  LEA.HI.X.SX32 R13, R3, R29, 0x1, P1 ;  /* 0x0000001d030d7211 */ /* 0x000fe200008f0eff */
[----:B------:R-:W5:Y:S02]  /*08b0*/  LDG.E.U16 R21, desc[UR28][R20.64] ;  /* 0x0000001c14157981 */ /* 0x000f64000c1e1500 */
[----:B0-----:R-:W-:Y:S01]  /*08c0*/  IMAD R16, R8, R69, RZ ;  /* 0x0000004508107224 */ /* 0x001fe200078e02ff */
[----:B------:R-:W-:Y:S01]  /*08d0*/  LEA R14, P1, R22, R27, 0x1 ;  /* 0x0000001b160e7211 */ /* 0x000fe200078208ff */
[----:B------:R0:W5:Y:S03]  /*08e0*/  LDG.E.U16 R34, desc[UR28][R12.64] ;  /* 0x0000001c0c227981 */ /* 0x000166000c1e1500 */
[----:B------:R-:W-:-:S02]  /*08f0*/  LEA R18, R69, R16, 0x2 ;  /* 0x0000001045127211 */ /* 0x000fc400078e10ff */
[----:B------:R-:W-:Y:S02]  /*0900*/  LEA.HI.X.SX32 R15, R22, R29, 0x1, P1 ;  /* 0x0000001d160f7211 */ /* 0x000fe400008f0eff */
[----:B------:R-:W-:Y:S02]  /*0910*/  SHF.R.U32.HI R8, RZ, 0x5, R0 ;  /* 0x00000005ff087819 */ /* 0x000fe40000011600 */
[----:B0-----:R-:W-:Y:S01]  /*0920*/  LEA R12, R69, R18, 0x2 ;  /* 0x00000012450c7211 */ /* 0x001fe200078e10ff */
[----:B------:R0:W5:Y:S01]  /*0930*/  LDG.E.U16 R42, desc[UR28][R14.64] ;  /* 0x0000001c0e2a7981 */ /* 0x000162000c1e1500 */
[----:B------:R-:W-:Y:S02]  /*0940*/  LOP3.LUT R3, R0, 0x1f, RZ, 0xc0, !PT ;  /* 0x0000001f00037812 */ /* 0x000fe400078ec0ff */
[----:B------:R-:W-:-:S03]  /*0950*/  R2UR UR22, R8 ;  /* 0x00000000081672ca */ /* 0x000fc600000e0000 */
[----:B--2---:R-:W-:Y:S01]  /*0960*/  IMAD R8, R3, UR4, RZ ;  /* 0x0000000403087c24 */ /* 0x004fe2000f8e02ff */
[----:B0-----:R-:W-:Y:S02]  /*0970*/  LEA R14, R69, R12, 0x2 ;  /* 0x0000000c450e7211 */ /* 0x001fe400078e10ff */
[----:B------:R-:W-:-:S03]  /*0980*/  SHF.R.S32.HI R38, RZ, 0x6, R0 ;  /* 0x00000006ff267819 */ /* 0x000fc60000011400 */
[C---:B------:R-:W-:Y:S01]  /*0990*/  IMAD R20, R69.reuse, 0x4, R14 ;  /* 0x0000000445147824 */ /* 0x040fe200078e020e */
[----:B------:R-:W-:Y:S02]  /*09a0*/  SHF.L.U32 R10, R8, 0x1, RZ ;  /* 0x00000001080a7819 */ /* 0x000fe400000006ff */
[----:B------:R-:W-:Y:S02]  /*09b0*/  SHF.L.U32 R3, R68, 0x1, RZ ;  /* 0x0000000144037819 */ /* 0x000fe400000006ff */
[----:B------:R-:W-:Y:S01]  /*09c0*/  LEA R22, R69, R20, 0x2 ;  /* 0x0000001445167211 */ /* 0x000fe200078e10ff */
[----:B------:R-:W-:Y:S01]  /*09d0*/  IMAD.HI R8, R8, 0x2, RZ ;  /* 0x0000000208087827 */ /* 0x000fe200078e02ff */
[----:B------:R-:W-:Y:S02]  /*09e0*/  SGXT R38, R38, 0x1 ;  /* 0x000000012626781a */ /* 0x000fe40000000200 */
[----:B------:R-:W-:Y:S01]  /*09f0*/  SHF.L.U32 R13, R39, 0x1, RZ ;  /* 0x00000001270d7819 */ /* 0x000fe200000006ff */
[----:B------:R-:W-:Y:S01]  /*0a00*/  IMAD.HI R68, R68, 0x2, RZ ;  /* 0x0000000244447827 */ /* 0x000fe200078e02ff */
[----:B------:R-:W-:-:S02]  /*0a10*/  IADD3 R75, P1, P2, R10, R36, R3 ;  /* 0x000000240a4b7210 */ /* 0x000fc40007a3e003 */
[----:B------:R-:W-:Y:S02]  /*0a20*/  LEA R10, R69, R22, 0x2 ;  /* 0x00000016450a7211 */ /* 0x000fe400078e10ff */
[----:B------:R-:W-:Y:S02]  /*0a30*/  LOP3.LUT R38, R13, 0x90, R38, 0x78, !PT ;  /* 0x000000900d267812 */ /* 0x000fe400078e7826 */
[----:B------:R-:W-:Y:S02]  /*0a40*/  IADD3.X R13, PT, PT, R8, R37, R68, P1, P2 ;  /* 0x00000025080d7210 */ /* 0x000fe40000fe4444 */
[C---:B------:R-:W-:Y:S02]  /*0a50*/  LEA R8, R69.reuse, R10, 0x2 ;  /* 0x0000000a45087211 */ /* 0x040fe400078e10ff */
[----:B---3--:R-:W-:Y:S02]  /*0a60*/  R2UR UR14, R24 ;  /* 0x00000000180e72ca */ /* 0x008fe400000e0000 */
[-C--:B------:R-:W-:Y:S01]  /*0a70*/  LEA R102, P3, R12, R75.reuse, 0x1 ;  /* 0x0000004b0c667211 */ /* 0x080fe200078608ff */
[----:B------:R-:W-:Y:S01]  /*0a80*/  IMAD R24, R69, 0x4, R8 ;  /* 0x0000000445187824 */ /* 0x000fe200078e0208 */
[----:B------:R-:W-:-:S02]  /*0a90*/  LEA R106, P1, R16, R75, 0x1 ;  /* 0x0000004b106a7211 */ /* 0x000fc400078208ff */
[----:B------:R-:W-:Y:S02]  /*0aa0*/  LEA.HI.X.SX32 R103, R12, R13, 0x1, P3 ;  /* 0x0000000d0c677211 */ /* 0x000fe400018f0eff */
[C---:B------:R-:W-:Y:S02]  /*0ab0*/  LEA R12, R69.reuse, R24, 0x2 ;  /* 0x00000018450c7211 */ /* 0x040fe400078e10ff */
[----:B------:R-:W-:Y:S02]  /*0ac0*/  LEA R104, P2, R18, R75, 0x1 ;  /* 0x0000004b12687211 */ /* 0x000fe400078408ff */
[----:B------:R-:W-:Y:S02]  /*0ad0*/  LEA.HI.X.SX32 R107, R16, R13, 0x1, P1 ;  /* 0x0000000d106b7211 */ /* 0x000fe400008f0eff */
[----:B------:R-:W-:Y:S02]  /*0ae0*/  LEA R100, P1, R14, R75, 0x1 ;  /* 0x0000004b0e647211 */ /* 0x000fe400078208ff */
[----:B------:R-:W-:-:S02]  /*0af0*/  LEA R16, R69, R12, 0x2 ;  /* 0x0000000c45107211 */ /* 0x000fc400078e10ff */
[----:B------:R-:W-:Y:S02]  /*0b00*/  LEA.HI.X.SX32 R105, R18, R13, 0x1, P2 ;  /* 0x0000000d12697211 */ /* 0x000fe400010f0eff */
[----:B------:R-:W-:Y:S02]  /*0b10*/  LEA R98, P2, R20, R75, 0x1 ;  /* 0x0000004b14627211 */ /* 0x000fe400078408ff */
[-C--:B------:R-:W-:Y:S02]  /*0b20*/  LEA.HI.X.SX32 R101, R14, R13.reuse, 0x1, P1 ;  /* 0x0000000d0e657211 */ /* 0x080fe400008f0eff */
[----:B------:R-:W-:Y:S02]  /*0b30*/  LEA R14, R69, R16, 0x2 ;  /* 0x00000010450e7211 */ /* 0x000fe400078e10ff */
[----:B------:R-:W-:Y:S02]  /*0b40*/  LEA.HI.X.SX32 R99, R20, R13, 0x1, P2 ;  /* 0x0000000d14637211 */ /* 0x000fe400010f0eff */
[----:B------:R-:W-:-:S02]  /*0b50*/  LEA R92, P2, R8, R75, 0x1 ;  /* 0x0000004b085c7211 */ /* 0x000fc400078408ff */
[C---:B------:R-:W-:Y:S02]  /*0b60*/  LEA R18, R69.reuse, R14, 0x2 ;  /* 0x0000000e45127211 */ /* 0x040fe400078e10ff */
[-C--:B------:R-:W-:Y:S02]  /*0b70*/  LEA R96, P3, R22, R75.reuse, 0x1 ;  /* 0x0000004b16607211 */ /* 0x080fe400078608ff */
[----:B------:R-:W-:Y:S02]  /*0b80*/  LEA R94, P1, R10, R75, 0x1 ;  /* 0x0000004b0a5e7211 */ /* 0x000fe400078208ff */
[-C--:B------:R-:W-:Y:S02]  /*0b90*/  LEA.HI.X.SX32 R93, R8, R13.reuse, 0x1, P2 ;  /* 0x0000000d085d7211 */ /* 0x080fe400010f0eff */
[----:B------:R-:W-:Y:S02]  /*0ba0*/  LEA R8, R69, R18, 0x2 ;  /* 0x0000001245087211 */ /* 0x000fe400078e10ff */
[----:B------:R-:W-:-:S02]  /*0bb0*/  LEA.HI.X.SX32 R97, R22, R13, 0x1, P3 ;  /* 0x0000000d16617211 */ /* 0x000fc400018f0eff */
[----:B------:R-:W-:Y:S02]  /*0bc0*/  LEA.HI.X.SX32 R95, R10, R13, 0x1, P1 ;  /* 0x0000000d0a5f7211 */ /* 0x000fe400008f0eff */
[C---:B------:R-:W-:Y:S02]  /*0bd0*/  LEA R90, P3, R24.reuse, R75, 0x1 ;  /* 0x0000004b185a7211 */ /* 0x040fe400078608ff */
[C---:B------:R-:W-:Y:S02]  /*0be0*/  LEA R10, R69.reuse, R8, 0x2 ;  /* 0x00000008450a7211 */ /* 0x040fe400078e10ff */
[----:B------:R-:W-:Y:S02]  /*0bf0*/  LEA.HI.X.SX32 R91, R24, R13, 0x1, P3 ;  /* 0x0000000d185b7211 */ /* 0x000fe400018f0eff */
[-C--:B------:R-:W-:Y:S01]  /*0c00*/  LEA R88, P1, R12, R75.reuse, 0x1 ;  /* 0x0000004b0c587211 */ /* 0x080fe200078208ff */
[----:B------:R-:W-:Y:S01]  /*0c10*/  IMAD R3, R69, 0x4, R10 ;  /* 0x0000000445037824 */ /* 0x000fe200078e020a */
[----:B------:R-:W-:-:S02]  /*0c20*/  LEA R86, P2, R16, R75, 0x1 ;  /* 0x0000004b10567211 */ /* 0x000fc400078408ff */
[----:B------:R-:W-:Y:S02]  /*0c30*/  LEA R84, P3, R14, R75, 0x1 ;  /* 0x0000004b0e547211 */ /* 0x000fe400078608ff */
[-C--:B------:R-:W-:Y:S02]  /*0c40*/  LEA.HI.X.SX32 R89, R12, R13.reuse, 0x1, P1 ;  /* 0x0000000d0c597211 */ /* 0x080fe400008f0eff */
[-C--:B------:R-:W-:Y:S02]  /*0c50*/  LEA.HI.X.SX32 R87, R16, R13.reuse, 0x1, P2 ;  /* 0x0000000d10577211 */ /* 0x080fe400010f0eff */
[----:B------:R-:W-:Y:S02]  /*0c60*/  LEA.HI.X.SX32 R85, R14, R13, 0x1, P3 ;  /* 0x0000000d0e557211 */ /* 0x000fe400018f0eff */
[-C--:B------:R-:W-:Y:S02]  /*0c70*/  LEA R82, P1, R18, R75.reuse, 0x1 ;  /* 0x0000004b12527211 */ /* 0x080fe400078208ff */
[----:B------:R-:W-:-:S02]  /*0c80*/  LEA R80, P2, R8, R75, 0x1 ;  /* 0x0000004b08507211 */ /* 0x000fc400078408ff */
[-C--:B------:R-:W-:Y:S02]  /*0c90*/  LEA R78, P3, R10, R75.reuse, 0x1 ;  /* 0x0000004b0a4e7211 */ /* 0x080fe400078608ff */
[C---:B------:R-:W-:Y:S02]  /*0ca0*/  LEA R74, P4, R3.reuse, R75, 0x1 ;  /* 0x0000004b034a7211 */ /* 0x040fe400078808ff */
[-C--:B------:R-:W-:Y:S02]  /*0cb0*/  LEA.HI.X.SX32 R83, R18, R13.reuse, 0x1, P1 ;  /* 0x0000000d12537211 */ /* 0x080fe400008f0eff */
[-C--:B------:R-:W-:Y:S02]  /*0cc0*/  LEA.HI.X.SX32 R81, R8, R13.reuse, 0x1, P2 ;  /* 0x0000000d08517211 */ /* 0x080fe400010f0eff */
[-C--:B------:R-:W-:Y:S02]  /*0cd0*/  LEA.HI.X.SX32 R79, R10, R13.reuse, 0x1, P3 ;  /* 0x0000000d0a4f7211 */ /* 0x080fe400018f0eff */
[----:B------:R-:W-:-:S02]  /*0ce0*/  LEA.HI.X.SX32 R75, R3, R13, 0x1, P4 ;  /* 0x0000000d034b7211 */ /* 0x000fc400020f0eff */
[----:B------:R-:W-:Y:S01]  /*0cf0*/  LOP3.LUT R37, R38, 0x20, RZ, 0x3c, !PT ;  /* 0x0000002026257812 */ /* 0x000fe200078e3cff */
[----:B------:R-:W-:Y:S06]  /*0d00*/  @P0 BRA `(.L_x_5) ;  /* 0x0000000000180947 */ /* 0x000fec0003800000 */
[----:B------:R-:W-:Y:S01]  /*0d10*/  ELECT P1, URZ, PT ;  /* 0x0000000000ff782f */ /* 0x000fe20003820000 */
[----:B------:R-:W-:Y:S01]  /*0d20*/  HFMA2 R3, -RZ, RZ, 0, 5.9604644775390625e-08 ;  /* 0x00000001ff037431 */ /* 0x000fe200000001ff */
[----:B------:R-:W-:Y:S01]  /*0d30*/  UMOV UR4, 0x40 ;  /* 0x0000004000047882 */ /* 0x000fe20000000000 */
[----:B------:R-:W-:Y:S01]  /*0d40*/  UVIRTCOUNT.DEALLOC.SMPOOL 0x80 ;  /* 0x000000800000784c */ /* 0x000fe20000000000 */
[----:B------:R-:W-:-:S09]  /*0d50*/  ULEA UR4, UR6, UR4, 0x18 ;  /* 0x0000000406047291 */ /* 0x000fd2000f8ec0ff */
[----:B------:R0:W-:Y:S03]  /*0d60*/  @P1 STS.U8 [UR4], R3 ;  /* 0x00000003ff001988 */ /* 0x0001e60008000004 */
.L_x_5:
[----:B------:R-:W-:Y:S01]  /*0d70*/  USHF.L.U32 UR4, UR22, 0x15, URZ ;  /* 0x0000001516047899 */ /* 0x000fe200080006ff */
[C---:B------:R-:W-:Y:S01]  /*0d80*/  LOP3.LUT R36, R38.reuse, 0x40, RZ, 0x3c, !PT ;  /* 0x0000004026247812 */ /* 0x040fe200078e3cff */
[----:B-----5:R1:W-:Y:S01]  /*0d90*/  STS.U16 [R38+UR13], R5 ;  /* 0x0000000526007988 */ /* 0x0203e2000800040d */
[----:B0-----:R-:W-:Y:S01]  /*0da0*/  LOP3.LUT R3, R38, 0x60, RZ, 0x3c, !PT ;  /* 0x0000006026037812 */ /* 0x001fe200078e3cff */
[----:B------:R-:W-:Y:S01]  /*0db0*/  ULOP3.LUT UR4, UR4, 0x600000, URZ, 0xc0, !UPT ;  /* 0x0060000004047892 */ /* 0x000fe2000f8ec0ff */
[----:B------:R-:W-:Y:S01]  /*0dc0*/  LOP3.LUT P1, RZ, R0, 0x7f, RZ, 0xc0, !PT ;  /* 0x0000007f00ff7812 */ /* 0x000fe2000782c0ff */
[----:B------:R0:W-:Y:S01]  /*0dd0*/  STS.U16 [R38+UR13+0x400], R9 ;  /* 0x0004000926007988 */ /* 0x0001e2000800040d */
[----:B------:R-:W-:Y:S01]  /*0de0*/  UMOV UR5, 0x1 ;  /* 0x0000000100057882 */ /* 0x000fe20000000000 */
[----:B------:R-:W-:Y:S01]  /*0df0*/  UIADD3 UR15, UPT, UPT, UR14, UR4, URZ ;  /* 0x000000040e0f7290 */ /* 0x000fe2000fffe0ff */
[----:B------:R-:W-:Y:S01]  /*0e00*/  PRMT R13, RZ, 0x7610, R13 ;  /* 0x00007610ff0d7816 */ /* 0x000fe2000000000d */
[----:B------:R-:W-:Y:S01]  /*0e10*/  STS.U16 [R38+UR13+0x800], R25 ;  /* 0x0008001926007988 */ /* 0x000fe2000800040d */
[----:B------:R-:W-:Y:S01]  /*0e20*/  UIADD3 UR17, UPT, UPT, UR13, 0x4000, URZ ;  /* 0x000040000d117890 */ /* 0x000fe2000fffe0ff */
[----:B-1----:R-:W-:Y:S01]  /*0e30*/  PRMT R5, RZ, 0x7610, R5 ;  /* 0x00007610ff057816 */ /* 0x002fe20000000005 */
[----:B------:R-:W1:Y:S01]  /*0e40*/  LDCU UR11, c[0x0][0x3f0] ;  /* 0x00007e00ff0b77ac */ /* 0x000e620008000800 */
[----:B------:R2:W-:Y:S01]  /*0e50*/  STS.U16 [R38+UR13+0xc00], R11 ;  /* 0x000c000b26007988 */ /* 0x0005e2000800040d */
[----:B------:R-:W-:-:S02]  /*0e60*/  PRMT R15, RZ, 0x7610, R15 ;  /* 0x00007610ff0f7816 */ /* 0x000fc4000000000f */
[----:B0-----:R-:W-:Y:S01]  /*0e70*/  PRMT R9, RZ, 0x7610, R9 ;  /* 0x00007610ff097816 */ /* 0x001fe20000000009 */
[----:B------:R0:W-:Y:S01]  /*0e80*/  STS.U16 [R37+UR13+0x100], R4 ;  /* 0x0001000425007988 */ /* 0x0001e2000800040d */
[----:B------:R-:W-:Y:S01]  /*0e90*/  VOTEU.ALL UP0, P1 ;  /* 0x0000000000ff7886 */ /* 0x000fe20000800000 */
[----:B------:R-:W-:Y:S01]  /*0ea0*/  VOTEU.ALL UP1, P1 ;  /* 0x0000000000ff7886 */ /* 0x000fe20000820000 */
[----:B------:R-:W-:Y:S01]  /*0eb0*/  PRMT R19, RZ, 0x7610, R19 ;  /* 0x00007610ff137816 */ /* 0x000fe20000000013 */
[----:B------:R-:W-:Y:S01]  /*0ec0*/  STS.U16 [R37+UR13+0x500], R26 ;  /* 0x0005001a25007988 */ /* 0x000fe2000800040d */
[----:B------:R-:W-:Y:S01]  /*0ed0*/  PRMT R8, RZ, 0x7610, R8 ;  /* 0x00007610ff087816 */ /* 0x000fe20000000008 */
[----:B------:R-:W-:-:S04]  /*0ee0*/  @!UP0 UIADD3 UR6, UPT, UPT, -UR5, 0x100000, URZ ;  /* 0x0010000005068890 */ /* 0x000fc8000fffe1ff */
[----:B------:R-:W-:Y:S02]  /*0ef0*/  @!UP0 USHF.L.U32 UR7, UR6, 0xb, URZ ;  /* 0x0000000b06078899 */ /* 0x000fe400080006ff */
[----:B------:R-:W-:Y:S01]  /*0f00*/  @!UP0 USHF.L.U32 UR6, UR6, 0x1, URZ ;  /* 0x0000000106068899 */ /* 0x000fe200080006ff */
[----:B------:R-:W-:Y:S01]  /*0f10*/  STS.U16 [R37+UR13+0x900], R30 ;  /* 0x0009001e25007988 */ /* 0x000fe2000800040d */
[----:B--2---:R-:W-:Y:S02]  /*0f20*/  PRMT R11, RZ, 0x7610, R11 ;  /* 0x00007610ff0b7816 */ /* 0x004fe4000000000b */
[----:B0-----:R-:W-:Y:S01]  /*0f30*/  PRMT R4, RZ, 0x7610, R4 ;  /* 0x00007610ff047816 */ /* 0x001fe20000000004 */
[----:B------:R-:W-:Y:S01]  /*0f40*/  STS.U16 [R37+UR13+0xd00], R34 ;  /* 0x000d002225007988 */ /* 0x000fe2000800040d */
[----:B-1----:R-:W-:Y:S02]  /*0f50*/  ISETP.LT.AND P2, PT, RZ, UR11, PT ;  /* 0x0000000bff007c0c */ /* 0x002fe4000bf41270 */
[----:B------:R-:W-:Y:S01]  /*0f60*/  PRMT R10, RZ, 0x7610, R10 ;  /* 0x00007610ff0a7816 */ /* 0x000fe2000000000a */
[----:B------:R0:W-:Y:S01]  /*0f70*/  STS.U16 [R36+UR13+0x200], R7 ;  /* 0x0002000724007988 */ /* 0x0001e2000800040d */
[----:B------:R-:W-:-:S02]  /*0f80*/  PRMT R12, RZ, 0x7610, R12 ;  /* 0x00007610ff0c7816 */ /* 0x000fc4000000000c */
[----:B------:R-:W-:Y:S01]  /*0f90*/  PRMT R14, RZ, 0x7610, R14 ;  /* 0x00007610ff0e7816 */ /* 0x000fe2000000000e */
[----:B------:R-:W-:Y:S01]  /*0fa0*/  STS.U16 [R36+UR13+0x600], R23 ;  /* 0x0006001724007988 */ /* 0x000fe2000800040d */
[----:B------:R-:W-:Y:S02]  /*0fb0*/  PRMT R16, RZ, 0x7610, R16 ;  /* 0x00007610ff107816 */ /* 0x000fe40000000010 */
[----:B------:R-:W-:Y:S01]  /*0fc0*/  PRMT R18, RZ, 0x7610, R18 ;  /* 0x00007610ff127816 */ /* 0x000fe20000000012 */
[----:B------:R1:W-:Y:S01]  /*0fd0*/  STS.U16 [R36+UR13+0xa00], R17 ;  /* 0x000a001124007988 */ /* 0x0003e2000800040d */
[----:B0-----:R-:W-:-:S03]  /*0fe0*/  PRMT R7, RZ, 0x7610, R7 ;  /* 0x00007610ff077816 */ /* 0x001fc60000000007 */
[----:B------:R-:W-:Y:S04]  /*0ff0*/  STS.U16 [R36+UR13+0xe00], R21 ;  /* 0x000e001524007988 */ /* 0x000fe8000800040d */
[----:B------:R0:W-:Y:S01]  /*1000*/  STS.U16 [R3+UR13+0x300], R6 ;  /* 0x0003000603007988 */ /* 0x0001e2000800040d */
[----:B-1----:R-:W-:-:S03]  /*1010*/  PRMT R17, RZ, 0x7610, R17 ;  /* 0x00007610ff117816 */ /* 0x002fc60000000011 */
[----:B------:R1:W-:Y:S04]  /*1020*/  STS.U16 [R3+UR13+0x700], R28 ;  /* 0x0007001c03007988 */ /* 0x0003e8000800040d */
[----:B------:R1:W-:Y:S01]  /*1030*/  STS.U16 [R3+UR13+0xb00], R32 ;  /* 0x000b002003007988 */ /* 0x0003e2000800040d */
[----:B0-----:R-:W-:-:S03]  /*1040*/  PRMT R6, RZ, 0x7610, R6 ;  /* 0x00007610ff067816 */ /* 0x001fc60000000006 */
[----:B------:R1:W-:Y:S01]  /*1050*/  STS.U16 [R3+UR13+0xf00], R42 ;  /* 0x000f002a03007988 */ /* 0x0003e2000800040d */
[----:B------:R-:W-:Y:S01]  /*1060*/  STTM.16dp32bit_t0_t15.x16 tmem[UR15], RZ ;  /* 0x000000ff000079ed */ /* 0x000fe20008a0000f */
[----:B------:R-:W-:Y:S01]  /*1070*/  STTM.16dp32bit_t16_t31.x16 tmem[UR15+0x10], RZ ;  /* 0x000010ff000079ed */ /* 0x000fe20008a2000f */
[----:B------:R-:W0:Y:S02]  /*1080*/  FENCE.VIEW.ASYNC.T ;  /* 0x00000000000073c6 */ /* 0x000e240000000200 */
[----:B0-----:R-:W-:Y:S06]  /*1090*/  BAR.SYNC.DEFER_BLOCKING 0x0 ;  /* 0x0000000000007b1d */ /* 0x001fec0000010000 */
[----:B------:R-:W0:Y:S02]  /*10a0*/  FENCE.VIEW.ASYNC.S ;  /* 0x00000000000073c6 */ /* 0x000e240000000000 */
[----:B0-----:R0:W2:Y:S02]  /*10b0*/  @!UP1 SYNCS.EXCH.64 URZ, [UR17], UR6 ;  /* 0x0000000611ff95b2 */ /* 0x0010a40008000100 */
[----:B--2---:R-:W-:Y:S06]  /*10c0*/  BAR.SYNC.DEFER_BLOCKING 0x0 ;  /* 0x0000000000007b1d */ /* 0x004fec0000010000 */
[----:B------:R-:W2:Y:S04]  /*10d0*/  @P2 LDG.E.U16 R5, desc[UR28][R106.64] ;  /* 0x0000001c6a052981 */ /* 0x000ea8000c1e1500 */
[----:B------:R-:W3:Y:S04]  /*10e0*/  @P2 LDG.E.U16 R7, desc[UR28][R102.64] ;  /* 0x0000001c66072981 */ /* 0x000ee8000c1e1500 */
[----:B------:R-:W4:Y:S04]  /*10f0*/  @P2 LDG.E.U16 R9, desc[UR28][R98.64] ;  /* 0x0000001c62092981 */ /* 0x000f28000c1e1500 */
        /* <DEDUP_REMOVED lines=12> */
[----:B------:R-:W4:Y:S01]  /*11c0*/  @P2 LDG.E.U16 R18, desc[UR28][R74.64] ;  /* 0x0000001c4a122981 */ /* 0x000f22000c1e1500 */
[----:B0-----:R-:W-:-:S04]  /*11d0*/  @!UP0 UIADD3 UR6, UPT, UPT, -UR5, 0x100000, URZ ;  /* 0x0010000005068890 */ /* 0x001fc8000fffe1ff */
[----:B------:R-:W-:Y:S02]  /*11e0*/  @!UP0 USHF.L.U32 UR7, UR6, 0xb, URZ ;  /* 0x0000000b06078899 */ /* 0x000fe400080006ff */
[----:B------:R-:W-:Y:S01]  /*11f0*/  @!UP0 USHF.L.U32 UR6, UR6, 0x1, URZ ;  /* 0x0000000106068899 */ /* 0x000fe200080006ff */
[----:B------:R-:W-:Y:S01]  /*1200*/  VOTEU.ALL UP1, P1 ;  /* 0x0000000000ff7886 */ /* 0x000fe20000820000 */
[----:B------:R-:W-:-:S04]  /*1210*/  @!UP0 UIADD3 UR4, UPT, UPT, -UR5, 0x100000, URZ ;  /* 0x0010000005048890 */ /* 0x000fc8000fffe1ff */
[----:B------:R-:W-:Y:S02]  /*1220*/  @!UP0 USHF.L.U32 UR5, UR4, 0xb, URZ ;  /* 0x0000000b04058899 */ /* 0x000fe400080006ff */
[----:B------:R-:W-:Y:S02]  /*1230*/  @!UP0 USHF.L.U32 UR4, UR4, 0x1, URZ ;  /* 0x0000000104048899 */ /* 0x000fe400080006ff */
[----:B------:R-:W-:Y:S01]  /*1240*/  UIADD3 UR10, UPT, UPT, UR13, 0x2000, URZ ;  /* 0x000020000d0a7890 */ /* 0x000fe2000fffe0ff */
[----:B------:R-:W-:Y:S01]  /*1250*/  ISETP.EQ.U32.AND P3, PT, RZ, UR22, P2 ;  /* 0x00000016ff007c0c */ /* 0x000fe20009762070 */
[----:B------:R-:W-:Y:S01]  /*1260*/  UIADD3 UR16, UPT, UPT, UR14, 0x100000, URZ ;  /* 0x001000000e107890 */ /* 0x000fe2000fffe0ff */
[----:B------:R1:W0:Y:S01]  /*1270*/  @!UP1 SYNCS.EXCH.64 URZ, [UR13+0x4008], UR6 ;  /* 0x004008060dff95b2 */ /* 0x0002220008000100 */
[----:B------:R-:W-:Y:S01]  /*1280*/  VOTEU.ALL UP1, P1 ;  /* 0x0000000000ff7886 */ /* 0x000fe20000820000 */
[----:B--2---:R1:W-:Y:S04]  /*1290*/  STS.U16 [R38+UR13+0x1000], R5 ;  /* 0x0010000526007988 */ /* 0x0043e8000800040d */
[----:B---3--:R1:W-:Y:S04]  /*12a0*/  STS.U16 [R38+UR13+0x1200], R7 ;  /* 0x0012000726007988 */ /* 0x0083e8000800040d */
[----:B----4-:R1:W-:Y:S04]  /*12b0*/  STS.U16 [R38+UR13+0x1400], R9 ;  /* 0x0014000926007988 */ /* 0x0103e8000800040d */
[----:B------:R1:W-:Y:S04]  /*12c0*/  STS.U16 [R38+UR13+0x1600], R11 ;  /* 0x0016000b26007988 */ /* 0x0003e8000800040d */
        /* <DEDUP_REMOVED lines=11> */
[----:B------:R1:W-:Y:S01]  /*1380*/  STS.U16 [R37+UR13+0x1f00], R18 ;  /* 0x001f001225007988 */ /* 0x0003e2000800040d */
[----:B0-----:R0:W-:Y:S06]  /*1390*/  MEMBAR.ALL.CTA ;  /* 0x0000000000007992 */ /* 0x0011ec0000008000 */
[----:B0-----:R-:W-:Y:S04]  /*13a0*/  FENCE.VIEW.ASYNC.S ;  /* 0x00000000000073c6 */ /* 0x001fe80000000000 */
[----:B------:R-:W0:Y:S02]  /*13b0*/  FENCE.VIEW.ASYNC.S ;  /* 0x00000000000073c6 */ /* 0x000e240000000000 */
[----:B0-----:R1:W0:Y:S02]  /*13c0*/  @!UP1 SYNCS.EXCH.64 URZ, [UR13+0x2000], UR4 ;  /* 0x002000040dff95b2 */ /* 0x0012240008000100 */
[----:B0-----:R-:W-:Y:S06]  /*13d0*/  BAR.SYNC.DEFER_BLOCKING 0x0 ;  /* 0x0000000000007b1d */ /* 0x001fec0000010000 */
[----:B-1----:R-:W-:Y:S05]  /*13e0*/  @!P3 BRA `(.L_x_6) ;  /* 0x000000000068b947 */ /* 0x002fea0003800000 */
[----:B------:R-:W-:Y:S02]  /*13f0*/  UIADD3 UR4, UPT, UPT, UR13, 0x1000, URZ ;  /* 0x000010000d047890 */ /* 0x000fe4000fffe0ff */
[----:B------:R-:W-:Y:S02]  /*1400*/  USHF.R.U32.HI UR6, URZ, 0x4, UR13 ;  /* 0x00000004ff067899 */ /* 0x000fe4000801160d */
[----:B------:R-:W-:Y:S02]  /*1410*/  USHF.R.U32.HI UR4, URZ, 0x4, UR4 ;  /* 0x00000004ff047899 */ /* 0x000fe40008011604 */
[----:B------:R-:W-:Y:S02]  /*1420*/  USGXT.U32 UR6, UR6, 0xe ;  /* 0x0000000e0606789a */ /* 0x000fe40008000000 */
[----:B------:R-:W-:Y:S01]  /*1430*/  USGXT.U32 UR8, UR4, 0xe ;  /* 0x0000000e0408789a */ /* 0x000fe20008000000 */
[----:B------:R-:W-:Y:S01]  /*1440*/  UMOV UR18, 0x80 ;  /* 0x0000008000127882 */ /* 0x000fe20000000000 */
[----:B------:R-:W-:Y:S01]  /*1450*/  UMOV UR19, 0x40004040 ;  /* 0x4000404000137882 */ /* 0x000fe20000000000 */
[----:B------:R-:W-:Y:S01]  /*1460*/  UMOV UR20, 0xfffffffe ;  /* 0xfffffffe00147882 */ /* 0x000fe20000000000 */
[----:B------:R-:W-:Y:S01]  /*1470*/  UMOV UR21, 0x7fffbfdf ;  /* 0x7fffbfdf00157882 */ /* 0x000fe20000000000 */
[----:B------:R-:W-:Y:S01]  /*1480*/  UMOV UR7, URZ ;  /* 0x000000ff00077c82 */ /* 0x000fe20008000000 */
[----:B------:R-:W-:Y:S01]  /*1490*/  UMOV UR9, URZ ;  /* 0x000000ff00097c82 */ /* 0x000fe20008000000 */
[----:B------:R-:W-:-:S02]  /*14a0*/  UIADD3.64 UR18, UPT, UPT, UR6, UR18, URZ ;  /* 0x0000001206127297 */ /* 0x000fc4000fffe0ff */
[----:B------:R-:W-:Y:S01]  /*14b0*/  UIADD3.64 UR20, UPT, UPT, UR8, -UR20, URZ ;  /* 0x8000001408147297 */ /* 0x000fe2000fffe0ff */
[----:B------:R-:W-:Y:S01]  /*14c0*/  UMOV UR24, 0x0 ;  /* 0x0000000000187882 */ /* 0x000fe20000000000 */
[----:B------:R-:W-:Y:S01]  /*14d0*/  UMOV UR25, 0x4108490 ;  /* 0x0410849000197882 */ /* 0x000fe20000000000 */
[----:B------:R-:W-:Y:S01]  /*14e0*/  UMOV UR4, UR10 ;  /* 0x0000000a00047c82 */ /* 0x000fe20008000000 */
[----:B------:R-:W-:Y:S01]  /*14f0*/  UMOV UR5, URZ ;  /* 0x000000ff00057c82 */ /* 0x000fe20008000000 */
[----:B------:R-:W-:Y:S01]  /*1500*/  UMOV UR7, 0x40004040 ;  /* 0x4000404000077882 */ /* 0x000fe20000000000 */
[----:B------:R-:W-:Y:S01]  /*1510*/  UMOV UR9, 0x80004020 ;  /* 0x8000402000097882 */ /* 0x000fe20000000000 */
[----:B------:R-:W-:Y:S01]  /*1520*/  UMOV UR26, 0x0 ;  /* 0x00000000001a7882 */ /* 0x000fe20000000000 */
[----:B------:R-:W-:Y:S01]  /*1530*/  UMOV UR27, 0x4108490 ;  /* 0x04108490001b7882 */ /* 0x000fe20000000000 */
[----:B------:R-:W-:Y:S01]  /*1540*/  UMOV UR4, UR4 ;  /* 0x0000000400047c82 */ /* 0x000fe20008000000 */
[----:B------:R0:W-:Y:S01]  /*1550*/  UTCHMMA gdesc[UR6], gdesc[UR8], tmem[UR16], tmem[UR24], idesc[UR25], !UPT ;  /* 0x00ff1808060075ea */ /* 0x0001e2000f800010 */
[----:B------:R0:W-:Y:S01]  /*1560*/  UTCHMMA gdesc[UR18], gdesc[UR20], tmem[UR16], tmem[UR26], idesc[UR27], UPT ;  /* 0x00ff1a14120075ea */ /* 0x0001e2000b800010 */
[----:B------:R0:W-:Y:S01]  /*1570*/  UTCBAR [UR4], URZ ;  /* 0x000000ff040073e9 */ /* 0x0001e200080000ff */
[----:B------:R-:W-:Y:S01]  /*1580*/  NOP ;  /* 0x0000000000007918 */ /* 0x000fe20000000000 */
.L_x_6:
[----:B------:R-:W-:Y:S05]  /*1590*/  @!P2 BRA `(.L_x_7) ;  /* 0x000000000008a947 */ /* 0x000fea0003800000 */
[----:B------:R-:W1:Y:S02]  /*15a0*/  SYNCS.PHASECHK.TRANS64.TRYWAIT P4, [UR13+0x2000], RZ ;  /* 0x002000ffff0075a7 */ /* 0x000e64000808110d */
[----:B-1----:R-:W-:Y:S05]  /*15b0*/  @!P4 BRA `(.L_x_8) ;  /* 0x0000004000e4c947 */ /* 0x002fea0003800000 */
.L_x_7:
[----:B------:R-:W-:Y:S01]  /*15c0*/  BAR.SYNC.DEFER_BLOCKING 0x0 ;  /* 0x0000000000007b1d */ /* 0x000fe20000010000 */
[----:B------:R-:W-:Y:S02]  /*15d0*/  PRMT R121, RZ, 0x7610, R121 ;  /* 0x00007610ff797816 */ /* 0x000fe40000000079 */
[----:B------:R-:W-:Y:S02]  /*15e0*/  PRMT R117, RZ, 0x7610, R117 ;  /* 0x00007610ff757816 */ /* 0x000fe40000000075 */
[----:B------:R-:W-:Y:S01]  /*15f0*/  PRMT R113, RZ, 0x7610, R113 ;  /* 0x00007610ff717816 */ /* 0x000fe20000000071 */
[----:B0-----:R-:W0:Y:S01]  /*1600*/  LDCU UR6, c[0x0][0x3a8] ;  /* 0x00007500ff0677ac */ /* 0x001e220008000800 */
[----:B------:R-:W-:Y:S01]  /*1610*/  PRMT R118, RZ, 0x7610, R118 ;  /* 0x00007610ff767816 */ /* 0x000fe20000000076 */
[----:B------:R-:W-:Y:S01]  /*1620*/  LDTM.16dp32bit_t0_t15.x32 R4, tmem[UR15+0x100000] ;  /* 0x1000000f000479ee */ /* 0x000fe20008a80000 */
[----:B------:R-:W0:Y:S01]  /*1630*/  LDTM.16dp32bit_t16_t31.x32 R4, tmem[UR15+0x100020] ;  /* 0x1000200f000479ee */ /* 0x000e220008aa0000 */
[----:B------:R-:W-:Y:S01]  /*1640*/  PRMT R114, RZ, 0x7610, R114 ;  /* 0x00007610ff727816 */ /* 0x000fe20000000072 */
[----:B------:R-:W1:Y:S01]  /*1650*/  LDCU.64 UR18, c[0x0][0x3d0] ;  /* 0x00007a00ff1277ac */ /* 0x000e620008000a00 */
[----:B------:R-:W-:-:S02]  /*1660*/  PRMT R119, RZ, 0x7610, R119 ;  /* 0x00007610ff777816 */ /* 0x000fc40000000077 */
[----:B------:R-:W-:Y:S02]  /*1670*/  PRMT R115, RZ, 0x7610, R115 ;  /* 0x00007610ff737816 */ /* 0x000fe40000000073 */
[----:B------:R-:W-:Y:S02]  /*1680*/  PRMT R111, RZ, 0x7610, R111 ;  /* 0x00007610ff6f7816 */ /* 0x000fe4000000006f */
[----:B------:R-:W-:Y:S02]  /*1690*/  PRMT R109, RZ, 0x7610, R109 ;  /* 0x00007610ff6d7816 */ /* 0x000fe4000000006d */
[----:B------:R-:W-:Y:S02]  /*16a0*/  PRMT R116, RZ, 0x7610, R116 ;  /* 0x00007610ff747816 */ /* 0x000fe40000000074 */
[----:B------:R-:W-:Y:S01]  /*16b0*/  PRMT R112, RZ, 0x7610, R112 ;  /* 0x00007610ff707816 */ /* 0x000fe20000000070 */
[----:B------:R-:W2:Y:S01]  /*16c0*/  @!P1 SYNCS.CCTL.IV [UR13+0x2000] ;  /* 0x00200000ff0099b1 */ /* 0x000ea2000800000d */
[----:B------:R-:W-:Y:S01]  /*16d0*/  NOP ;  /* 0x0000000000007918 */ /* 0x000fe20000000000 */
[----:B-1----:R-:W-:Y:S01]  /*16e0*/  UIMAD UR4, UR12, UR18, URZ ;  /* 0x000000120c0472a4 */ /* 0x002fe2000f8e02ff */
[----:B------:R-:W-:-:S02]  /*16f0*/  IMAD R39, R39, UR19, RZ ;  /* 0x0000001327277c24 */ /* 0x000fc4000f8e02ff */
[----:B0-----:R-:W-:Y:S01]  /*1700*/  FMUL R41, R4, UR6 ;  /* 0x0000000604297c20 */ /* 0x001fe20008400000 */
[----:B------:R-:W-:Y:S01]  /*1710*/  FMUL R42, R5, UR6 ;  /* 0x00000006052a7c20 */ /* 0x000fe20008400000 */
[----:B------:R-:W-:Y:S01]  /*1720*/  FMUL R43, R6, UR6 ;  /* 0x00000006062b7c20 */ /* 0x000fe20008400000 */
[----:B------:R-:W-:Y:S01]  /*1730*/  FMUL R44, R7, UR6 ;  /* 0x00000006072c7c20 */ /* 0x000fe20008400000 */
[----:B------:R-:W-:Y:S01]  /*1740*/  FMUL R45, R8, UR6 ;  /* 0x00000006082d7c20 */ /* 0x000fe20008400000 */
[----:B------:R-:W-:Y:S01]  /*1750*/  FMUL R47, R20, UR6 ;  /* 0x00000006142f7c20 */ /* 0x000fe20008400000 */
[----:B------:R-:W-:Y:S01]  /*1760*/  USHF.L.U32 UR5, UR4, 0x1, URZ ;  /* 0x0000000104057899 */ /* 0x000fe200080006ff */
[----:B------:R-:W-:Y:S01]  /*1770*/  FMNMX3 R41, R41, R42, R43, !PT ;  /* 0x0000002a29297276 */ /* 0x000fe2000780002b */
[----:B------:R-:W-:Y:S01]  /*1780*/  FMUL R42, R9, UR6 ;  /* 0x00000006092a7c20 */ /* 0x000fe20008400000 */
[----:B------:R-:W-:Y:S01]  /*1790*/  FMUL R43, R10, UR6 ;  /* 0x000000060a2b7c20 */ /* 0x000fe20008400000 */
[----:B------:R-:W-:Y:S01]  /*17a0*/  FMUL R49, R27, UR6 ;  /* 0x000000061b317c20 */ /* 0x000fe20008400000 */
[----:B------:R-:W-:Y:S01]  /*17b0*/  FMNMX3 R46, R41, R44, R45, !PT ;  /* 0x0000002c292e7276 */ /* 0x000fe2000780002d */
[----:B------:R-:W-:Y:S01]  /*17c0*/  FMUL R44, R11, UR6 ;  /* 0x000000060b2c7c20 */ /* 0x000fe20008400000 */
[----:B------:R-:W0:Y:S01]  /*17d0*/  LDC R41, c[0x0][0x3d8] ;  /* 0x0000f600ff297b82 */ /* 0x000e220000000800 */
[----:B------:R-:W-:Y:S01]  /*17e0*/  FMUL R45, R12, UR6 ;  /* 0x000000060c2d7c20 */ /* 0x000fe20008400000 */
[----:B------:R-:W-:Y:S01]  /*17f0*/  FMNMX3 R46, R46, R42, R43, !PT ;  /* 0x0000002a2e2e7276 */ /* 0x000fe2000780002b */
[----:B------:R-:W-:Y:S01]  /*1800*/  FMUL R42, R13, UR6 ;  /* 0x000000060d2a7c20 */ /* 0x000fe20008400000 */
[----:B------:R-:W-:Y:S01]  /*1810*/  FMUL R43, R14, UR6 ;  /* 0x000000060e2b7c20 */ /* 0x000fe20008400000 */
        /* <DEDUP_REMOVED lines=9> */
[----:B------:R-:W-:Y:S01]  /*18b0*/  FMUL R77, R33, UR6 ;  /* 0x00000006214d7c20 */ /* 0x000fe20008400000 */
[----:B------:R-:W-:Y:S01]  /*18c0*/  FMUL R110, R34, UR6 ;  /* 0x00000006226e7c20 */ /* 0x000fe20008400000 */
[----:B------:R-:W-:Y:S01]  /*18d0*/  FMNMX3 R48, R42, R44, R43, !PT ;  /* 0x0000002c2a307276 */ /* 0x000fe2000780002b */
[----:B------:R-:W-:Y:S01]  /*18e0*/  FMUL R44, R19, UR6 ;  /* 0x00000006132c7c20 */ /* 0x000fe20008400000 */
[----:B------:R-:W1:Y:S02]  /*18f0*/  LDC.64 R42, c[0x0][0x390] ;  /* 0x0000e400ff2a7b82 */ /* 0x000e640000000a00 */
[----:B------:R-:W-:Y:S01]  /*1900*/  FMNMX3 R48, R48, R45, R46, !PT ;  /* 0x0000002d30307276 */ /* 0x000fe2000780002e */
[----:B------:R-:W-:Y:S01]  /*1910*/  FMUL R45, R21, UR6 ;  /* 0x00000006152d7c20 */ /* 0x000fe20008400000 */
[----:B------:R-:W-:-:S02]  /*1920*/  FMUL R46, R22, UR6 ;  /* 0x00000006162e7c20 */ /* 0x000fc40008400000 */
[----:B------:R-:W-:Y:S01]  /*1930*/  FMNMX3 R48, R48, R44, R47, !PT ;  /* 0x0000002c30307276 */ /* 0x000fe2000780002f */
[----:B0-----:R-:W-:Y:S02]  /*1940*/  IMAD R44, R40, R41, RZ ;  /* 0x00000029282c7224 */ /* 0x001fe400078e02ff */
[----:B------:R-:W-:Y:S01]  /*1950*/  FMUL R40, R23, UR6 ;  /* 0x0000000617287c20 */ /* 0x000fe20008400000 */
[----:B------:R-:W-:Y:S01]  /*1960*/  FMUL R47, R24, UR6 ;  /* 0x00000006182f7c20 */ /* 0x000fe20008400000 */
[----:B------:R-:W-:Y:S02]  /*1970*/  FMNMX3 R45, R48, R45, R46, !PT ;  /* 0x0000002d302d7276 */ /* 0x000fe4000780002e */
[----:B------:R-:W-:Y:S02]  /*1980*/  LEA R46, R41, R44, 0x1 ;  /* 0x0000002c292e7211 */ /* 0x000fe400078e08ff */
[----:B------:R-:W-:Y:S01]  /*1990*/  FMNMX3 R51, R45, R40, R47, !PT ;  /* 0x000000282d337276 */ /* 0x000fe2000780002f */
[----:B------:R-:W-:Y:S01]  /*19a0*/  FMUL R40, R25, UR6 ;  /* 0x0000000619287c20 */ /* 0x000fe20008400000 */
[----:B------:R-:W-:Y:S01]  /*19b0*/  LEA R48, R41, R46, 0x1 ;  /* 0x0000002e29307211 */ /* 0x000fe200078e08ff */
[----:B------:R-:W-:Y:S01]  /*19c0*/  FMUL R47, R26, UR6 ;  /* 0x000000061a2f7c20 */ /* 0x000fe20008400000 */
[----:B------:R-:W-:-:S02]  /*19d0*/  SHF.L.U32 R45, R39, 0x1, RZ ;  /* 0x00000001272d7819 */ /* 0x000fc400000006ff */
[----:B------:R-:W-:Y:S02]  /*19e0*/  LEA R50, R41, R48, 0x1 ;  /* 0x0000003029327211 */ /* 0x000fe400078e08ff */
[----:B------:R-:W-:Y:S02]  /*19f0*/  FMNMX3 R47, R51, R40, R47, !PT ;  /* 0x00000028332f7276 */ /* 0x000fe4000780002f */
[----:B------:R-:W-:Y:S02]  /*1a00*/  LEA R52, R41, R50, 0x1 ;  /* 0x0000003229347211 */ /* 0x000fe400078e08ff */
[----:B-1----:R-:W-:Y:S01]  /*1a10*/  IADD3 R40, P4, P5, R45, UR5, R42 ;  /* 0x000000052d287c10 */ /* 0x002fe2000fd9e02a */
[----:B------:R-:W-:Y:S01]  /*1a20*/  UIMAD.WIDE UR4, UR4, 0x2, URZ ;  /* 0x00000002040478a5 */ /* 0x000fe2000f8e02ff */
[----:B------:R-:W-:Y:S01]  /*1a30*/  IMAD.HI R42, R39, 0x2, RZ ;  /* 0x00000002272a7827 */ /* 0x000fe200078e02ff */
[----:B------:R-:W-:-:S03]  /*1a40*/  FMNMX3 R47, R47, R49, R54, !PT ;  /* 0x000000312f2f7276 */ /* 0x000fc60007800036 */
[----:B------:R-:W-:Y:S01]  /*1a50*/  FMUL R45, R29, UR6 ;  /* 0x000000061d2d7c20 */ /* 0x000fe20008400000 */
[-C--:B------:R-:W-:Y:S01]  /*1a60*/  LEA R64, P6, R50, R40.reuse, 0x1 ;  /* 0x0000002832407211 */ /* 0x080fe200078c08ff */
[C---:B------:R-:W-:Y:S01]  /*1a70*/  IMAD R54, R41.reuse, 0x2, R52 ;  /* 0x0000000229367824 */ /* 0x040fe200078e0234 */
[----:B------:R-:W-:Y:S02]  /*1a80*/  IADD3.X R39, PT, PT, R42, UR5, R43, P4, P5 ;  /* 0x000000052a277c10 */ /* 0x000fe4000a7ea42b */
[----:B------:R-:W-:Y:S02]  /*1a90*/  LEA R72, P5, R44, R40, 0x1 ;  /* 0x000000282c487211 */ /* 0x000fe400078a08ff */
[----:B------:R-:W-:Y:S02]  /*1aa0*/  LEA R42, R41, R54, 0x1 ;  /* 0x00000036292a7211 */ /* 0x000fe400078e08ff */
[----:B------:R-:W-:Y:S02]  /*1ab0*/  LEA R70, P4, R46, R40, 0x1 ;  /* 0x000000282e467211 */ /* 0x000fe400078808ff */
[----:B------:R-:W-:-:S02]  /*1ac0*/  LEA.HI.X.SX32 R73, R44, R39, 0x1, P5 ;  /* 0x000000272c497211 */ /* 0x000fc400028f0eff */
[C---:B------:R-:W-:Y:S02]  /*1ad0*/  LEA R44, R41.reuse, R42, 0x1 ;  /* 0x0000002a292c7211 */ /* 0x040fe400078e08ff */
[----:B------:R-:W-:Y:S01]  /*1ae0*/  LEA R66, P5, R48, R40, 0x1 ;  /* 0x0000002830427211 */ /* 0x000fe200078a08ff */
[----:B------:R0:W5:Y:S01]  /*1af0*/  @P2 LDG.E.U16 R121, desc[UR28][R72.64] ;  /* 0x0000001c48792981 */ /* 0x000162000c1e1500 */
[-C--:B------:R-:W-:Y:S02]  /*1b00*/  LEA.HI.X.SX32 R71, R46, R39.reuse, 0x1, P4 ;  /* 0x000000272e477211 */ /* 0x080fe400020f0eff */
[C---:B------:R-:W-:Y:S02]  /*1b10*/  LEA R46, R41.reuse, R44, 0x1 ;  /* 0x0000002c292e7211 */ /* 0x040fe400078e08ff */
[----:B------:R-:W-:Y:S01]  /*1b20*/  LEA.HI.X.SX32 R67, R48, R39, 0x1, P5 ;  /* 0x0000002730437211 */ /* 0x000fe200028f0eff */
[----:B------:R0:W5:Y:S01]  /*1b30*/  @P2 LDG.E.U16 R118, desc[UR28][R70.64] ;  /* 0x0000001c46762981 */ /* 0x000162000c1e1500 */
[----:B------:R-:W-:-:S02]  /*1b40*/  LEA R48, R41, R46, 0x1 ;  /* 0x0000002e29307211 */ /* 0x000fc400078e08ff */
[----:B------:R-:W-:Y:S01]  /*1b50*/  LEA.HI.X.SX32 R65, R50, R39, 0x1, P6 ;  /* 0x0000002732417211 */ /* 0x000fe200030f0eff */
[----:B------:R0:W5:Y:S01]  /*1b60*/  @P2 LDG.E.U16 R119, desc[UR28][R66.64] ;  /* 0x0000001c42772981 */ /* 0x000162000c1e1500 */
[-C--:B------:R-:W-:Y:S02]  /*1b70*/  LEA R62, P4, R52, R40.reuse, 0x1 ;  /* 0x00000028343e7211 */ /* 0x080fe400078808ff */
[----:B------:R-:W-:Y:S01]  /*1b80*/  LEA R58, P6, R42, R40, 0x1 ;  /* 0x000000282a3a7211 */ /* 0x000fe200078c08ff */
[----:B------:R0:W5:Y:S01]  /*1b90*/  @P2 LDG.E.U16 R116, desc[UR28][R64.64] ;  /* 0x0000001c40742981 */ /* 0x000162000c1e1500 */
[----:B------:R-:W-:Y:S02]  /*1ba0*/  LEA R68, R41, R48, 0x1 ;  /* 0x0000003029447211 */ /* 0x000fe400078e08ff */
[----:B------:R-:W-:Y:S01]  /*1bb0*/  FMNMX3 R43, R47, R45, R56, !PT ;  /* 0x0000002d2f2b7276 */ /* 0x000fe20007800038 */
[----:B------:R-:W-:Y:S01]  /*1bc0*/  FMUL R45, R32, UR6 ;  /* 0x00000006202d7c20 */ /* 0x000fe20008400000 */
[----:B------:R-:W-:-:S02]  /*1bd0*/  LEA.HI.X.SX32 R63, R52, R39, 0x1, P4 ;  /* 0x00000027343f7211 */ /* 0x000fc400020f0eff */
[-C--:B------:R-:W-:Y:S02]  /*1be0*/  LEA.HI.X.SX32 R59, R42, R39.reuse, 0x1, P6 ;  /* 0x000000272a3b7211 */ /* 0x080fe400030f0eff */
[C---:B------:R-:W-:Y:S01]  /*1bf0*/  LEA R56, P4, R44.reuse, R40, 0x1 ;  /* 0x000000282c387211 */ /* 0x040fe200078808ff */
[----:B------:R0:W5:Y:S01]  /*1c00*/  @P2 LDG.E.U16 R117, desc[UR28][R62.64] ;  /* 0x0000001c3e752981 */ /* 0x000162000c1e1500 */
[C---:B------:R-:W-:Y:S02]  /*1c10*/  LEA R42, R41.reuse, R68, 0x1 ;  /* 0x00000044292a7211 */ /* 0x040fe400078e08ff */
[-C--:B------:R-:W-:Y:S01]  /*1c20*/  LEA.HI.X.SX32 R57, R44, R39.reuse, 0x1, P4 ;  /* 0x000000272c397211 */ /* 0x080fe200020f0eff */
[----:B------:R0:W5:Y:S01]  /*1c30*/  @P2 LDG.E.U16 R115, desc[UR28][R58.64] ;  /* 0x0000001c3a732981 */ /* 0x000162000c1e1500 */
[-C--:B------:R-:W-:Y:S01]  /*1c40*/  LEA R60, P5, R54, R40.reuse, 0x1 ;  /* 0x00000028363c7211 */ /* 0x080fe200078a08ff */
[----:B------:R-:W-:Y:S01]  /*1c50*/  IMAD R44, R41, 0x2, R42 ;  /* 0x00000002292c7824 */ /* 0x000fe200078e022a */
[----:B------:R-:W-:Y:S01]  /*1c60*/  LEA R50, P4, R68, R40, 0x1 ;  /* 0x0000002844327211 */ /* 0x000fe200078808ff */
[----:B------:R0:W5:Y:S01]  /*1c70*/  @P2 LDG.E.U16 R112, desc[UR28][R56.64] ;  /* 0x0000001c38702981 */ /* 0x000162000c1e1500 */
[----:B------:R-:W-:-:S02]  /*1c80*/  LEA.HI.X.SX32 R61, R54, R39, 0x1, P5 ;  /* 0x00000027363d7211 */ /* 0x000fc400028f0eff */
[C---:B------:R-:W-:Y:S02]  /*1c90*/  LEA R76, R41.reuse, R44, 0x1 ;  /* 0x0000002c294c7211 */ /* 0x040fe400078e08ff */
[-C--:B------:R-:W-:Y:S01]  /*1ca0*/  LEA R54, P5, R46, R40.reuse, 0x1 ;  /* 0x000000282e367211 */ /* 0x080fe200078a08ff */
[----:B------:R0:W5:Y:S01]  /*1cb0*/  @P2 LDG.E.U16 R114, desc[UR28][R60.64] ;  /* 0x0000001c3c722981 */ /* 0x000162000c1e1500 */
[----:B------:R-:W-:Y:S02]  /*1cc0*/  LEA R52, P6, R48, R40, 0x1 ;  /* 0x0000002830347211 */ /* 0x000fe400078c08ff */
[-C--:B------:R-:W-:Y:S02]  /*1cd0*/  LEA.HI.X.SX32 R51, R68, R39.reuse, 0x1, P4 ;  /* 0x0000002744337211 */ /* 0x080fe400020f0eff */
[----:B------:R-:W-:Y:S02]  /*1ce0*/  LEA R68, R41, R76, 0x1 ;  /* 0x0000004c29447211 */ /* 0x000fe400078e08ff */
[-C--:B------:R-:W-:Y:S01]  /*1cf0*/  LEA.HI.X.SX32 R55, R46, R39.reuse, 0x1, P5 ;  /* 0x000000272e377211 */ /* 0x080fe200028f0eff */
[----:B------:R0:W5:Y:S01]  /*1d00*/  @P2 LDG.E.U16 R111, desc[UR28][R50.64] ;  /* 0x0000001c326f2981 */ /* 0x000162000c1e1500 */
[----:B------:R-:W-:-:S02]  /*1d10*/  LEA.HI.X.SX32 R53, R48, R39, 0x1, P6 ;  /* 0x0000002730357211 */ /* 0x000fc400030f0eff */
[-C--:B------:R-:W-:Y:S01]  /*1d20*/  LEA R48, P5, R42, R40.reuse, 0x1 ;  /* 0x000000282a307211 */ /* 0x080fe200078a08ff */
[----:B------:R0:W5:Y:S01]  /*1d30*/  @P2 LDG.E.U16 R113, desc[UR28][R54.64] ;  /* 0x0000001c36712981 */ /* 0x000162000c1e1500 */
[----:B------:R-:W-:Y:S02]  /*1d40*/  LEA R46, P6, R44, R40, 0x1 ;  /* 0x000000282c2e7211 */ /* 0x000fe400078c08ff */
[----:B------:R-:W-:Y:S02]  /*1d50*/  LEA R41, R41, R68, 0x1 ;  /* 0x0000004429297211 */ /* 0x000fe400078e08ff */
[-C--:B------:R-:W-:Y:S02]  /*1d60*/  LEA.HI.X.SX32 R49, R42, R39.reuse, 0x1, P5 ;  /* 0x000000272a317211 */ /* 0x080fe400028f0eff */
[----:B------:R-:W-:Y:S02]  /*1d70*/  LEA.HI.X.SX32 R47, R44, R39, 0x1, P6 ;  /* 0x000000272c2f7211 */ /* 0x000fe400030f0eff */
[----:B------:R-:W-:-:S02]  /*1d80*/  LEA R44, P4, R76, R40, 0x1 ;  /* 0x000000284c2c7211 */ /* 0x000fc400078808ff */
[-C--:B------:R-:W-:Y:S02]  /*1d90*/  LEA R42, P5, R68, R40.reuse, 0x1 ;  /* 0x00000028442a7211 */ /* 0x080fe400078a08ff */
[----:B------:R-:W-:Y:S02]  /*1da0*/  LEA R40, P6, R41, R40, 0x1 ;  /* 0x0000002829287211 */ /* 0x000fe400078c08ff */
[----:B------:R-:W-:Y:S02]  /*1db0*/  FMNMX3 R108, R43, R108, R45, !PT ;  /* 0x0000006c2b6c7276 */ /* 0x000fe4000780002d */
[-C--:B------:R-:W-:Y:S02]  /*1dc0*/  LEA.HI.X.SX32 R45, R76, R39.reuse, 0x1, P4 ;  /* 0x000000274c2d7211 */ /* 0x080fe400020f0eff */
[-C--:B------:R-:W-:Y:S02]  /*1dd0*/  LEA.HI.X.SX32 R43, R68, R39.reuse, 0x1, P5 ;  /* 0x00000027442b7211 */ /* 0x080fe400028f0eff */
[----:B------:R-:W-:Y:S01]  /*1de0*/  LEA.HI.X.SX32 R41, R41, R39, 0x1, P6 ;  /* 0x0000002729297211 */ /* 0x000fe200030f0eff */
[----:B------:R-:W-:Y:S01]  /*1df0*/  FMUL R39, R35, UR6 ;  /* 0x0000000623277c20 */ /* 0x000fe20008400000 */
[----:B------:R-:W-:Y:S01]  /*1e00*/  FMNMX3 R120, R108, R77, R110, !PT ;  /* 0x0000004d6c787276 */ /* 0x000fe2000780006e */
[----:B------:R0:W5:Y:S01]  /*1e10*/  @P2 LDG.E.U16 R109, desc[UR28][R42.64] ;  /* 0x0000001c2a6d2981 */ /* 0x000162000c1e1500 */
[----:B------:R-:W-:-:S02]  /*1e20*/  PRMT R77, RZ, 0x7610, R77 ;  /* 0x00007610ff4d7816 */ /* 0x000fc4000000004d */
[----:B------:R-:W-:Y:S02]  /*1e30*/  FMNMX R120, R39, R120, !PT ;  /* 0x0000007827787209 */ /* 0x000fe40007800000 */
[----:B------:R-:W-:Y:S02]  /*1e40*/  PRMT R110, RZ, 0x7610, R110 ;  /* 0x00007610ff6e7816 */ /* 0x000fe4000000006e */
[----:B------:R-:W-:Y:S01]  /*1e50*/  PRMT R68, RZ, 0x7610, R68 ;  /* 0x00007610ff447816 */ /* 0x000fe20000000044 */
[----:B------:R-:W1:Y:S01]  /*1e60*/  SHFL.BFLY PT, R39, R120, 0x10, 0x1f ;  /* 0x0e001f0078277f89 */ /* 0x000e6200000e0000 */
[----:B------:R-:W-:Y:S02]  /*1e70*/  PRMT R76, RZ, 0x7610, R76 ;  /* 0x00007610ff4c7816 */ /* 0x000fe4000000004c */
[----:B------:R-:W-:Y:S01]  /*1e80*/  PRMT R108, RZ, 0x7610, R108 ;  /* 0x00007610ff6c7816 */ /* 0x000fe2000000006c */
[----:B------:R0:W5:Y:S04]  /*1e90*/  @P2 LDG.E.U16 R77, desc[UR28][R46.64] ;  /* 0x0000001c2e4d2981 */ /* 0x000168000c1e1500 */
[----:B------:R0:W5:Y:S04]  /*1ea0*/  @P2 LDG.E.U16 R110, desc[UR28][R52.64] ;  /* 0x0000001c346e2981 */ /* 0x000168000c1e1500 */
[----:B------:R0:W5:Y:S04]  /*1eb0*/  @P2 LDG.E.U16 R68, desc[UR28][R44.64] ;  /* 0x0000001c2c442981 */ /* 0x000168000c1e1500 */
[----:B------:R0:W5:Y:S04]  /*1ec0*/  @P2 LDG.E.U16 R76, desc[UR28][R48.64] ;  /* 0x0000001c304c2981 */ /* 0x000168000c1e1500 */
[----:B------:R0:W5:Y:S01]  /*1ed0*/  @P2 LDG.E.U16 R108, desc[UR28][R40.64] ;  /* 0x0000001c286c2981 */ /* 0x000162000c1e1500 */
[----:B-1----:R-:W-:-:S05]  /*1ee0*/  FMNMX3 R39, R120, -INF , R39, !PT ;  /* 0xff80000078277876 */ /* 0x002fca0007800027 */
[--C-:B------:R-:W-:Y:S01]  /*1ef0*/  FFMA R4, R4, UR6, -R39.reuse ;  /* 0x0000000604047c23 */ /* 0x100fe20008000827 */
[--C-:B------:R-:W-:Y:S01]  /*1f00*/  FFMA R5, R5, UR6, -R39.reuse ;  /* 0x0000000605057c23 */ /* 0x100fe20008000827 */
[--C-:B------:R-:W-:Y:S02]  /*1f10*/  FFMA R6, R6, UR6, -R39.reuse ;  /* 0x0000000606067c23 */ /* 0x100fe40008000827 */
[----:B------:R-:W-:Y:S01]  /*1f20*/  FMUL R4, R4, 1.4426950216293334961 ;  /* 0x3fb8aa3b04047820 */ /* 0x000fe20000400000 */
[----:B------:R-:W-:Y:S01]  /*1f30*/  FMUL R5, R5, 1.4426950216293334961 ;  /* 0x3fb8aa3b05057820 */ /* 0x000fe20000400000 */
[----:B------:R-:W-:Y:S01]  /*1f40*/  FMUL R6, R6, 1.4426950216293334961 ;  /* 0x3fb8aa3b06067820 */ /* 0x000fe20000400000 */
[--C-:B------:R-:W-:Y:S01]  /*1f50*/  FFMA R7, R7, UR6, -R39.reuse ;  /* 0x0000000607077c23 */ /* 0x100fe20008000827 */
[----:B------:R-:W-:Y:S02]  /*1f60*/  FFMA R8, R8, UR6, -R39 ;  /* 0x0000000608087c23 */ /* 0x000fe40008000827 */
[----:B------:R-:W-:Y:S01]  /*1f70*/  MUFU.EX2 R4, R4 ;  /* 0x0000000400047308 */ /* 0x000fe20000000800 */
[----:B------:R-:W-:Y:S01]  /*1f80*/  FMUL R7, R7, 1.4426950216293334961 ;  /* 0x3fb8aa3b07077820 */ /* 0x000fe20000400000 */
[----:B------:R-:W-:-:S06]  /*1f90*/  FMUL R8, R8, 1.4426950216293334961 ;  /* 0x3fb8aa3b08087820 */ /* 0x000fcc0000400000 */
[----:B------:R-:W1:Y:S01]  /*1fa0*/  MUFU.EX2 R5, R5 ;  /* 0x0000000500057308 */ /* 0x000e620000000800 */
[--C-:B------:R-:W-:Y:S01]  /*1fb0*/  FFMA R9, R9, UR6, -R39.reuse ;  /* 0x0000000609097c23 */ /* 0x100fe20008000827 */
[----:B------:R-:W-:-:S06]  /*1fc0*/  FFMA R10, R10, UR6, -R39 ;  /* 0x000000060a0a7c23 */ /* 0x000fcc0008000827 */
[----:B------:R-:W3:Y:S01]  /*1fd0*/  MUFU.EX2 R6, R6 ;  /* 0x0000000600067308 */ /* 0x000ee20000000800 */
[----:B------:R-:W-:Y:S01]  /*1fe0*/  FMUL R9, R9, 1.4426950216293334961 ;  /* 0x3fb8aa3b09097820 */ /* 0x000fe20000400000 */
[--C-:B------:R-:W-:Y:S01]  /*1ff0*/  FFMA R19, R19, UR6, -R39.reuse ;  /* 0x0000000613137c23 */ /* 0x100fe20008000827 */
[----:B------:R-:W-:-:S05]  /*2000*/  FFMA R17, R17, UR6, -R39 ;  /* 0x0000000611117c23 */ /* 0x000fca0008000827 */
[----:B------:R-:W4:Y:S01]  /*2010*/  MUFU.EX2 R7, R7 ;  /* 0x0000000700077308 */ /* 0x000f220000000800 */
[----:B------:R-:W-:Y:S01]  /*2020*/  FMUL R10, R10, 1.4426950216293334961 ;  /* 0x3fb8aa3b0a0a7820 */ /* 0x000fe20000400000 */
[--C-:B------:R-:W-:Y:S01]  /*2030*/  FFMA R11, R11, UR6, -R39.reuse ;  /* 0x000000060b0b7c23 */ /* 0x100fe20008000827 */
[----:B------:R-:W-:Y:S01]  /*2040*/  FFMA R18, R18, UR6, -R39 ;  /* 0x0000000612127c23 */ /* 0x000fe20008000827 */
[----:B------:R-:W-:-:S04]  /*2050*/  FMUL R120, R19, 1.4426950216293334961 ;  /* 0x3fb8aa3b13787820 */ /* 0x000fc80000400000 */
[----:B------:R-:W0:Y:S01]  /*2060*/  MUFU.EX2 R8, R8 ;  /* 0x0000000800087308 */ /* 0x000e220000000800 */
[----:B------:R-:W-:Y:S01]  /*2070*/  FMUL R123, R17, 1.4426950216293334961 ;  /* 0x3fb8aa3b117b7820 */ /* 0x000fe20000400000 */
[----:B-1----:R-:W-:Y:S01]  /*2080*/  FADD R125, R4, R5 ;  /* 0x00000005047d7221 */ /* 0x002fe20000000000 */
[----:B------:R-:W-:Y:S01]  /*2090*/  FMUL R11, R11, 1.4426950216293334961 ;  /* 0x3fb8aa3b0b0b7820 */ /* 0x000fe20000400000 */
[----:B------:R-:W-:Y:S01]  /*20a0*/  FFMA R12, R12, UR6, -R39 ;  /* 0x000000060c0c7c23 */ /* 0x000fe20008000827 */
[----:B------:R-:W-:-:S03]  /*20b0*/  FMUL R17, R18, 1.4426950216293334961 ;  /* 0x3fb8aa3b12117820 */ /* 0x000fc60000400000 */
[----:B------:R-:W1:Y:S01]  /*20c0*/  MUFU.EX2 R9, R9 ;  /* 0x0000000900097308 */ /* 0x000e620000000800 */
[--C-:B------:R-:W-:Y:S01]  /*20d0*/  FFMA R18, R20, UR6, -R39.reuse ;  /* 0x0000000614127c23 */ /* 0x100fe20008000827 */
[----:B------:R-:W-:Y:S01]  /*20e0*/  FMUL R12, R12, 1.4426950216293334961 ;  /* 0x3fb8aa3b0c0c7820 */ /* 0x000fe20000400000 */
[----:B------:R-:W-:-:S05]  /*20f0*/  FFMA R13, R13, UR6, -R39 ;  /* 0x000000060d0d7c23 */ /* 0x000fca0008000827 */
[----:B------:R-:W0:Y:S01]  /*2100*/  MUFU.EX2 R10, R10 ;  /* 0x0000000a000a7308 */ /* 0x000e220000000800 */
[----:B------:R-:W-:Y:S01]  /*2110*/  FMUL R13, R13, 1.4426950216293334961 ;  /* 0x3fb8aa3b0d0d7820 */ /* 0x000fe20000400000 */
[----:B------:R-:W-:-:S06]  /*2120*/  FFMA R14, R14, UR6, -R39 ;  /* 0x000000060e0e7c23 */ /* 0x000fcc0008000827 */
[----:B------:R3:W-:Y:S01]  /*2130*/  MUFU.EX2 R20, R120 ;  /* 0x0000007800147308 */ /* 0x0007e20000000800 */
[----:B------:R-:W-:Y:S01]  /*2140*/  F2FP.BF16.F32.PACK_AB R4, R5, R4 ;  /* 0x000000040504723e */ /* 0x000fe200000010ff */
[----:B---3--:R-:W-:-:S06]  /*2150*/  FADD R120, R6, R125 ;  /* 0x0000007d06787221 */ /* 0x008fcc0000000000 */
[----:B------:R-:W3:Y:S01]  /*2160*/  MUFU.EX2 R11, R11 ;  /* 0x0000000b000b7308 */ /* 0x000ee20000000800 */
[C---:B----4-:R-:W-:Y:S01]  /*2170*/  FADD R125, R7.reuse, R120 ;  /* 0x00000078077d7221 */ /* 0x050fe20000000000 */
[----:B------:R-:W-:Y:S01]  /*2180*/  F2FP.BF16.F32.PACK_AB R5, R7, R6 ;  /* 0x000000060705723e */ /* 0x000fe200000010ff */
[----:B------:R-:W-:Y:S01]  /*2190*/  FMUL R14, R14, 1.4426950216293334961 ;  /* 0x3fb8aa3b0e0e7820 */ /* 0x000fe20000400000 */
[----:B------:R-:W-:Y:S01]  /*21a0*/  FFMA R15, R15, UR6, -R39 ;  /* 0x000000060f0f7c23 */ /* 0x000fe20008000827 */
[----:B0-----:R-:W-:-:S03]  /*21b0*/  FADD R6, R8, R125 ;  /* 0x0000007d08067221 */ /* 0x001fc60000000000 */
[----:B------:R-:W0:Y:S01]  /*21c0*/  MUFU.EX2 R12, R12 ;  /* 0x0000000c000c7308 */ /* 0x000e220000000800 */
[----:B------:R-:W-:Y:S01]  /*21d0*/  FFMA R16, R16, UR6, -R39 ;  /* 0x0000000610107c23 */ /* 0x000fe20008000827 */
[----:B------:R-:W-:Y:S01]  /*21e0*/  FMUL R15, R15, 1.4426950216293334961 ;  /* 0x3fb8aa3b0f0f7820 */ /* 0x000fe20000400000 */
[C---:B-1----:R-:W-:Y:S01]  /*21f0*/  FADD R7, R9.reuse, R6 ;  /* 0x0000000609077221 */ /* 0x042fe20000000000 */
[----:B------:R-:W-:-:S04]  /*2200*/  F2FP.BF16.F32.PACK_AB R6, R9, R8 ;  /* 0x000000080906723e */ /* 0x000fc800000010ff */
[----:B------:R-:W1:Y:S01]  /*2210*/  MUFU.EX2 R13, R13 ;  /* 0x0000000d000d7308 */ /* 0x000e620000000800 */
[----:B------:R-:W-:Y:S01]  /*2220*/  FADD R8, R10, R7 ;  /* 0x000000070a087221 */ /* 0x000fe20000000000 */
[----:B------:R-:W-:-:S06]  /*2230*/  FMUL R16, R16, 1.4426950216293334961 ;  /* 0x3fb8aa3b10107820 */ /* 0x000fcc0000400000 */
[----:B------:R-:W4:Y:S01]  /*2240*/  MUFU.EX2 R14, R14 ;  /* 0x0000000e000e7308 */ /* 0x000f220000000800 */
[----:B---3--:R-:W-:-:S07]  /*2250*/  FADD R9, R11, R8 ;  /* 0x000000080b097221 */ /* 0x008fce0000000000 */
[----:B------:R-:W3:Y:S01]  /*2260*/  MUFU.EX2 R15, R15 ;  /* 0x0000000f000f7308 */ /* 0x000ee20000000800 */
[----:B0-----:R-:W-:-:S07]  /*2270*/  FADD R8, R12, R9 ;  /* 0x000000090c087221 */ /* 0x001fce0000000000 */
[----:B------:R-:W0:Y:S01]  /*2280*/  MUFU.EX2 R16, R16 ;  /* 0x0000001000107308 */ /* 0x000e220000000800 */
[C---:B-1----:R-:W-:Y:S01]  /*2290*/  FADD R9, R13.reuse, R8 ;  /* 0x000000080d097221 */ /* 0x042fe20000000000 */
[----:B------:R-:W-:-:S06]  /*22a0*/  F2FP.BF16.F32.PACK_AB R8, R13, R12 ;  /* 0x0000000c0d08723e */ /* 0x000fcc00000010ff */
[----:B------:R-:W1:Y:S01]  /*22b0*/  MUFU.EX2 R123, R123 ;  /* 0x0000007b007b7308 */ /* 0x000e620000000800 */
[----:B----4-:R-:W-:Y:S01]  /*22c0*/  FADD R12, R14, R9 ;  /* 0x000000090e0c7221 */ /* 0x010fe20000000000 */
[----:B------:R-:W-:Y:S01]  /*22d0*/  FMUL R18, R18, 1.4426950216293334961 ;  /* 0x3fb8aa3b12127820 */ /* 0x000fe20000400000 */
[----:B------:R-:W-:Y:S01]  /*22e0*/  FFMA R21, R21, UR6, -R39 ;  /* 0x0000000615157c23 */ /* 0x000fe20008000827 */
[----:B------:R-:W-:-:S04]  /*22f0*/  F2FP.BF16.F32.PACK_AB R7, R11, R10 ;  /* 0x0000000a0b07723e */ /* 0x000fc800000010ff */
[----:B------:R-:W4:Y:S01]  /*2300*/  MUFU.EX2 R17, R17 ;  /* 0x0000001100117308 */ /* 0x000f220000000800 */
[----:B---3--:R-:W-:Y:S01]  /*2310*/  FADD R11, R15, R12 ;  /* 0x0000000c0f0b7221 */ /* 0x008fe20000000000 */
[----:B------:R-:W-:Y:S01]  /*2320*/  FMUL R21, R21, 1.4426950216293334961 ;  /* 0x3fb8aa3b15157820 */ /* 0x000fe20000400000 */
[--C-:B------:R-:W-:Y:S01]  /*2330*/  FFMA R22, R22, UR6, -R39.reuse ;  /* 0x0000000616167c23 */ /* 0x100fe20008000827 */
[----:B------:R-:W-:Y:S01]  /*2340*/  FFMA R23, R23, UR6, -R39 ;  /* 0x0000000617177c23 */ /* 0x000fe20008000827 */
[----:B0-----:R-:W-:-:S03]  /*2350*/  FADD R12, R16, R11 ;  /* 0x0000000b100c7221 */ /* 0x001fc60000000000 */
[----:B------:R-:W0:Y:S01]  /*2360*/  MUFU.EX2 R18, R18 ;  /* 0x0000001200127308 */ /* 0x000e220000000800 */
[----:B------:R-:W-:Y:S01]  /*2370*/  FMUL R19, R22, 1.4426950216293334961 ;  /* 0x3fb8aa3b16137820 */ /* 0x000fe20000400000 */
[----:B-1----:R-:W-:Y:S01]  /*2380*/  FADD R12, R123, R12 ;  /* 0x0000000c7b0c7221 */ /* 0x002fe20000000000 */
[----:B------:R-:W-:Y:S01]  /*2390*/  FMUL R22, R23, 1.4426950216293334961 ;  /* 0x3fb8aa3b17167820 */ /* 0x000fe20000400000 */
[----:B------:R-:W-:-:S04]  /*23a0*/  FFMA R24, R24, UR6, -R39 ;  /* 0x0000000618187c23 */ /* 0x000fc80008000827 */
[----:B------:R-:W1:Y:S01]  /*23b0*/  MUFU.EX2 R21, R21 ;  /* 0x0000001500157308 */ /* 0x000e620000000800 */
[--C-:B------:R-:W-:Y:S01]  /*23c0*/  FFMA R27, R27, UR6, -R39.reuse ;  /* 0x000000061b1b7c23 */ /* 0x100fe20008000827 */
[----:B----4-:R-:W-:Y:S01]  /*23d0*/  FADD R11, R17, R12 ;  /* 0x0000000c110b7221 */ /* 0x010fe20000000000 */
[----:B------:R-:W-:Y:S01]  /*23e0*/  FMUL R23, R24, 1.4426950216293334961 ;  /* 0x3fb8aa3b18177820 */ /* 0x000fe20000400000 */
[----:B------:R-:W-:-:S04]  /*23f0*/  FFMA R25, R25, UR6, -R39 ;  /* 0x0000000619197c23 */ /* 0x000fc80008000827 */
[----:B------:R-:W3:Y:S01]  /*2400*/  MUFU.EX2 R19, R19 ;  /* 0x0000001300137308 */ /* 0x000ee20000000800 */
[----:B------:R-:W-:Y:S01]  /*2410*/  FMUL R10, R27, 1.4426950216293334961 ;  /* 0x3fb8aa3b1b0a7820 */ /* 0x000fe20000400000 */
[----:B------:R-:W-:Y:S01]  /*2420*/  FADD R11, R20, R11 ;  /* 0x0000000b140b7221 */ /* 0x000fe20000000000 */
[----:B------:R-:W-:Y:S01]  /*2430*/  FMUL R24, R25, 1.4426950216293334961 ;  /* 0x3fb8aa3b19187820 */ /* 0x000fe20000400000 */
[--C-:B------:R-:W-:Y:S01]  /*2440*/  FFMA R26, R26, UR6, -R39.reuse ;  /* 0x000000061a1a7c23 */ /* 0x100fe20008000827 */
[----:B------:R-:W-:-:S03]  /*2450*/  FFMA R9, R28, UR6, -R39 ;  /* 0x000000061c097c23 */ /* 0x000fc60008000827 */
[----:B------:R-:W4:Y:S01]  /*2460*/  MUFU.EX2 R22, R22 ;  /* 0x0000001600167308 */ /* 0x000f220000000800 */
[----:B------:R-:W-:Y:S01]  /*2470*/  FMUL R25, R26, 1.4426950216293334961 ;  /* 0x3fb8aa3b1a197820 */ /* 0x000fe20000400000 */
[----:B------:R-:W-:-:S06]  /*2480*/  FMUL R9, R9, 1.4426950216293334961 ;  /* 0x3fb8aa3b09097820 */ /* 0x000fcc0000400000 */
[----:B------:R-:W0:Y:S08]  /*2490*/  MUFU.EX2 R23, R23 ;  /* 0x0000001700177308 */ /* 0x000e300000000800 */
[----:B------:R0:W-:Y:S02]  /*24a0*/  MUFU.EX2 R28, R10 ;  /* 0x0000000a001c7308 */ /* 0x0001e40000000800 */
[----:B0-----:R-:W-:-:S06]  /*24b0*/  FADD R10, R18, R11 ;  /* 0x0000000b120a7221 */ /* 0x001fcc0000000000 */
[----:B------:R-:W0:Y:S01]  /*24c0*/  MUFU.EX2 R24, R24 ;  /* 0x0000001800187308 */ /* 0x000e220000000800 */
[----:B-1----:R-:W-:Y:S01]  /*24d0*/  FADD R10, R21, R10 ;  /* 0x0000000a150a7221 */ /* 0x002fe20000000000 */
[----:B------:R-:W-:-:S06]  /*24e0*/  FFMA R29, R29, UR6, -R39 ;  /* 0x000000061d1d7c23 */ /* 0x000fcc0008000827 */
[----:B------:R-:W1:Y:S01]  /*24f0*/  MUFU.EX2 R25, R25 ;  /* 0x0000001900197308 */ /* 0x000e620000000800 */
[----:B------:R-:W-:Y:S01]  /*2500*/  FMUL R27, R29, 1.4426950216293334961 ;  /* 0x3fb8aa3b1d1b7820 */ /* 0x000fe20000400000 */
[----:B------:R-:W-:-:S06]  /*2510*/  FFMA R30, R30, UR6, -R39 ;  /* 0x000000061e1e7c23 */ /* 0x000fcc0008000827 */
[----:B------:R3:W0:Y:S02]  /*2520*/  MUFU.EX2 R26, R9 ;  /* 0x00000009001a7308 */ /* 0x0006240000000800 */
[----:B---3--:R-:W-:-:S04]  /*2530*/  FADD R9, R19, R10 ;  /* 0x0000000a13097221 */ /* 0x008fc80000000000 */
[----:B----4-:R-:W-:Y:S01]  /*2540*/  FADD R10, R22, R9 ;  /* 0x00000009160a7221 */ /* 0x010fe20000000000 */
[----:B------:R-:W-:Y:S01]  /*2550*/  FMUL R29, R30, 1.4426950216293334961 ;  /* 0x3fb8aa3b1e1d7820 */ /* 0x000fe20000400000 */
[--C-:B------:R-:W-:Y:S02]  /*2560*/  FFMA R31, R31, UR6, -R39.reuse ;  /* 0x000000061f1f7c23 */ /* 0x100fe40008000827 */
[----:B------:R-:W-:Y:S01]  /*2570*/  FADD R9, R23, R10 ;  /* 0x0000000a17097221 */ /* 0x000fe20000000000 */
[----:B------:R-:W3:Y:S01]  /*2580*/  MUFU.EX2 R27, R27 ;  /* 0x0000001b001b7308 */ /* 0x000ee20000000800 */
[----:B------:R-:W-:Y:S01]  /*2590*/  FMUL R30, R31, 1.4426950216293334961 ;  /* 0x3fb8aa3b1f1e7820 */ /* 0x000fe20000400000 */
[----:B------:R-:W-:Y:S01]  /*25a0*/  FFMA R32, R32, UR6, -R39 ;  /* 0x0000000620207c23 */ /* 0x000fe20008000827 */
[----:B0-----:R-:W-:Y:S01]  /*25b0*/  FADD R12, R24, R9 ;  /* 0x00000009180c7221 */ /* 0x001fe20000000000 */
[--C-:B------:R-:W-:Y:S02]  /*25c0*/  FFMA R33, R33, UR6, -R39.reuse ;  /* 0x0000000621217c23 */ /* 0x100fe40008000827 */
[----:B------:R-:W-:Y:S01]  /*25d0*/  FMUL R31, R32, 1.4426950216293334961 ;  /* 0x3fb8aa3b201f7820 */ /* 0x000fe20000400000 */
[----:B-1----:R-:W-:Y:S01]  /*25e0*/  FADD R11, R25, R12 ;  /* 0x0000000c190b7221 */ /* 0x002fe20000000000 */
[----:B------:R-:W0:Y:S01]  /*25f0*/  MUFU.EX2 R29, R29 ;  /* 0x0000001d001d7308 */ /* 0x000e220000000800 */
[----:B------:R-:W-:-:S02]  /*2600*/  FFMA R9, R34, UR6, -R39 ;  /* 0x0000000622097c23 */ /* 0x000fc40008000827 */
[----:B------:R-:W-:Y:S01]  /*2610*/  FADD R11, R28, R11 ;  /* 0x0000000b1c0b7221 */ /* 0x000fe20000000000 */
[----:B------:R-:W-:-:S04]  /*2620*/  FMUL R10, R33, 1.4426950216293334961 ;  /* 0x3fb8aa3b210a7820 */ /* 0x000fc80000400000 */
[----:B------:R-:W1:Y:S01]  /*2630*/  MUFU.EX2 R30, R30 ;  /* 0x0000001e001e7308 */ /* 0x000e620000000800 */
[----:B------:R-:W-:Y:S01]  /*2640*/  FADD R12, R26, R11 ;  /* 0x0000000b1a0c7221 */ /* 0x000fe20000000000 */
[----:B------:R-:W-:Y:S01]  /*2650*/  FMUL R32, R9, 1.4426950216293334961 ;  /* 0x3fb8aa3b09207820 */ /* 0x000fe20000400000 */
[----:B------:R-:W-:-:S05]  /*2660*/  FFMA R35, R35, UR6, -R39 ;  /* 0x0000000623237c23 */ /* 0x000fca0008000827 */
[----:B------:R-:W4:Y:S01]  /*2670*/  MUFU.EX2 R31, R31 ;  /* 0x0000001f001f7308 */ /* 0x000f220000000800 */
[----:B---3--:R-:W-:Y:S01]  /*2680*/  FADD R12, R27, R12 ;  /* 0x0000000c1b0c7221 */ /* 0x008fe20000000000 */
[----:B------:R-:W-:-:S06]  /*2690*/  FMUL R33, R35, 1.4426950216293334961 ;  /* 0x3fb8aa3b23217820 */ /* 0x000fcc0000400000 */
[----:B------:R3:W2:Y:S01]  /*26a0*/  MUFU.EX2 R34, R10 ;  /* 0x0000000a00227308 */ /* 0x0006a20000000800 */
[----:B0-----:R-:W-:-:S07]  /*26b0*/  FADD R9, R29, R12 ;  /* 0x0000000c1d097221 */ /* 0x001fce0000000000 */
[----:B------:R-:W0:Y:S01]  /*26c0*/  MUFU.EX2 R32, R32 ;  /* 0x0000002000207308 */ /* 0x000e220000000800 */
[----:B-1----:R-:W-:-:S07]  /*26d0*/  FADD R12, R30, R9 ;  /* 0x000000091e0c7221 */ /* 0x002fce0000000000 */
[----:B------:R-:W1:Y:S01]  /*26e0*/  MUFU.EX2 R33, R33 ;  /* 0x0000002100217308 */ /* 0x000e620000000800 */
[----:B----4-:R-:W-:Y:S01]  /*26f0*/  FADD R11, R31, R12 ;  /* 0x0000000c1f0b7221 */ /* 0x010fe20000000000 */
[----:B---3--:R-:W-:-:S03]  /*2700*/  F2FP.BF16.F32.PACK_AB R10, R123, R16 ;  /* 0x000000107b0a723e */ /* 0x008fc600000010ff */
[----:B--2---:R-:W-:Y:S01]  /*2710*/  FADD R13, R34, R11 ;  /* 0x0000000b220d7221 */ /* 0x004fe20000000000 */
[----:B------:R-:W-:-:S03]  /*2720*/  F2FP.BF16.F32.PACK_AB R12, R21, R18 ;  /* 0x00000012150c723e */ /* 0x000fc600000010ff */
[----:B0-----:R-:W-:Y:S01]  /*2730*/  FADD R16, R32, R13 ;  /* 0x0000000d20107221 */ /* 0x001fe20000000000 */
[----:B------:R-:W-:-:S03]  /*2740*/  F2FP.BF16.F32.PACK_AB R11, R20, R17 ;  /* 0x00000011140b723e */ /* 0x000fc600000010ff */
[----:B-1----:R-:W-:Y:S01]  /*2750*/  FADD R21, R33, R16 ;  /* 0x0000001021157221 */ /* 0x002fe20000000000 */
[----:B------:R-:W-:Y:S02]  /*2760*/  F2FP.BF16.F32.PACK_AB R9, R15, R14 ;  /* 0x0000000e0f09723e */ /* 0x000fe400000010ff */
[----:B------:R-:W-:Y:S02]  /*2770*/  F2FP.BF16.F32.PACK_AB R13, R22, R19 ;  /* 0x00000013160d723e */ /* 0x000fe400000010ff */
[----:B------:R0:W1:Y:S01]  /*2780*/  SHFL.BFLY PT, R20, R21, 0x10, 0x1f ;  /* 0x0e001f0015147f89 */ /* 0x00006200000e0000 */
[----:B------:R-:W-:Y:S02]  /*2790*/  F2FP.BF16.F32.PACK_AB R14, R24, R23 ;  /* 0x00000017180e723e */ /* 0x000fe400000010ff */
[----:B------:R-:W-:Y:S02]  /*27a0*/  F2FP.BF16.F32.PACK_AB R15, R28, R25 ;  /* 0x000000191c0f723e */ /* 0x000fe400000010ff */
[----:B------:R-:W-:-:S02]  /*27b0*/  F2FP.BF16.F32.PACK_AB R16, R27, R26 ;  /* 0x0000001a1b10723e */ /* 0x000fc400000010ff */
[----:B------:R-:W-:Y:S02]  /*27c0*/  F2FP.BF16.F32.PACK_AB R17, R30, R29 ;  /* 0x0000001d1e11723e */ /* 0x000fe400000010ff */
[----:B------:R-:W-:Y:S02]  /*27d0*/  F2FP.BF16.F32.PACK_AB R18, R34, R31 ;  /* 0x0000001f2212723e */ /* 0x000fe400000010ff */
[----:B------:R-:W-:Y:S01]  /*27e0*/  F2FP.BF16.F32.PACK_AB R19, R33, R32 ;  /* 0x000000202113723e */ /* 0x000fe200000010ff */
[----:B0-----:R-:W-:Y:S06]  /*27f0*/  @!P2 BRA `(.L_x_9) ;  /* 0x000000000008a947 */ /* 0x001fec0003800000 */
[----:B------:R0:W-:Y:S01]  /*2800*/  STTM.16dp32bit_t0_t15.x16 tmem[UR15+0x20], R4 ;  /* 0x00002004000079ed */ /* 0x0001e20008a0000f */
[----:B------:R0:W-:Y:S02]  /*2810*/  STTM.16dp32bit_t16_t31.x16 tmem[UR15+0x30], R4 ;  /* 0x00003004000079ed */ /* 0x0001e40008a2000f */
.L_x_9:
[----:B-----5:R2:W-:Y:S01]  /*2820*/  STS.U16 [R38+UR13+0x1000], R121 ;  /* 0x0010007926007988 */ /* 0x0205e2000800040d */
[----:B0-----:R-:W-:Y:S01]  /*2830*/  FADD R4, -R39, -INF ;  /* 0xff80000027047421 */ /* 0x001fe20000000100 */
[----:B------:R-:W-:Y:S02]  /*2840*/  UIADD3 UR9, UPT, UPT, UR11, -0x40, URZ ;  /* 0xffffffc00b097890 */ /* 0x000fe4000fffe0ff */
[----:B------:R2:W-:Y:S01]  /*2850*/  STS.U16 [R38+UR13+0x1400], R117 ;  /* 0x0014007526007988 */ /* 0x0005e2000800040d */
[----:B------:R-:W-:-:S03]  /*2860*/  FMUL R22, R4, 1.4426950216293334961 ;  /* 0x3fb8aa3b04167820 */ /* 0x000fc60000400000 */
[----:B------:R2:W-:Y:S03]  /*2870*/  STS.U16 [R38+UR13+0x1800], R113 ;  /* 0x0018007126007988 */ /* 0x0005e6000800040d */
[----:B------:R-:W0:Y:S01]  /*2880*/  MUFU.EX2 R22, R22 ;  /* 0x0000001600167308 */ /* 0x000e220000000800 */
        /* <DEDUP_REMOVED lines=13> */
[----:B------:R-:W3:Y:S02]  /*2960*/  FENCE.VIEW.ASYNC.T ;  /* 0x00000000000073c6 */ /* 0x000ee40000000200 */
[----:B---3--:R-:W-:Y:S06]  /*2970*/  BAR.SYNC.DEFER_BLOCKING 0x0 ;  /* 0x0000000000007b1d */ /* 0x008fec0000010000 */
[----:B------:R-:W3:Y:S01]  /*2980*/  LDTM.16dp32bit_t0_t15.x16 R4, tmem[UR15] ;  /* 0x0000000f000479ee */ /* 0x000ee20008a00000 */
[----:B------:R-:W4:Y:S01]  /*2990*/  LDTM.16dp32bit_t16_t31.x16 R4, tmem[UR15+0x10] ;  /* 0x0000100f000479ee */ /* 0x000f220008a20000 */
[----:B------:R-:W-:Y:S01]  /*29a0*/  NOP ;  /* 0x0000000000007918 */ /* 0x000fe20000000000 */
[----:B0-2---:R-:W-:Y:S05]  /*29b0*/  @!P2 BRA `(.L_x_10) ;  /* 0x000000000048a947 */ /* 0x005fea0003800000 */
[C---:B---34-:R-:W-:Y:S01]  /*29c0*/  FMUL R4, R22.reuse, R4 ;  /* 0x0000000416047220 */ /* 0x058fe20000400000 */
[C---:B------:R-:W-:Y:S01]  /*29d0*/  FMUL R5, R22.reuse, R5 ;  /* 0x0000000516057220 */ /* 0x040fe20000400000 */
        /* <DEDUP_REMOVED lines=13> */
[----:B------:R-:W-:-:S04]  /*2ab0*/  FMUL R19, R22, R19 ;  /* 0x0000001316137220 */ /* 0x000fc80000400000 */
[----:B------:R0:W-:Y:S01]  /*2ac0*/  STTM.16dp32bit_t0_t15.x16 tmem[UR15], R4 ;  /* 0x00000004000079ed */ /* 0x0001e20008a0000f */
[----:B------:R0:W-:Y:S02]  /*2ad0*/  STTM.16dp32bit_t16_t31.x16 tmem[UR15+0x10], R4 ;  /* 0x00001004000079ed */ /* 0x0001e40008a2000f */
.L_x_10:
[----:B----4-:R-:W2:Y:S02]  /*2ae0*/  FENCE.VIEW.ASYNC.T ;  /* 0x00000000000073c6 */ /* 0x010ea40000000200 */
[----:B--2---:R-:W-:Y:S01]  /*2af0*/  BAR.SYNC.DEFER_BLOCKING 0x0 ;  /* 0x0000000000007b1d */ /* 0x004fe20000010000 */
[----:B-1----:R-:W-:Y:S01]  /*2b00*/  FADD R21, R21, R20 ;  /* 0x0000001415157221 */ /* 0x002fe20000000000 */
[----:B------:R-:W-:Y:S02]  /*2b10*/  UISETP.GE.AND UP1, UPT, UR9, 0x1, UPT ;  /* 0x000000010900788c */ /* 0x000fe4000bf26270 */
[----:B------:R-:W-:Y:S01]  /*2b20*/  UIADD3 UR18, UPT, UPT, UR14, 0x20, URZ ;  /* 0x000000200e127890 */ /* 0x000fe2000fffe0ff */
[----:B------:R-:W-:Y:S01]  /*2b30*/  FADD R21, R22, R21 ;  /* 0x0000001516157221 */ /* 0x000fe20000000000 */
[----:B------:R1:W-:Y:S06]  /*2b40*/  MEMBAR.ALL.CTA ;  /* 0x0000000000007992 */ /* 0x0003ec0000008000 */
[----:B-1----:R-:W1:Y:S02]  /*2b50*/  FENCE.VIEW.ASYNC.S ;  /* 0x00000000000073c6 */ /* 0x002e640000000000 */
[----:B-1----:R-:W-:Y:S06]  /*2b60*/  BAR.SYNC.DEFER_BLOCKING 0x0 ;  /* 0x0000000000007b1d */ /* 0x002fec0000010000 */
[----:B------:R-:W-:Y:S05]  /*2b70*/  @!P3 BRA `(.L_x_11) ;  /* 0x000000000074b947 */ /* 0x000fea0003800000 */
[----:B------:R-:W-:Y:S02]  /*2b80*/  UIADD3 UR4, UPT, UPT, UR13, 0x1000, URZ ;  /* 0x000010000d047890 */ /* 0x000fe4000fffe0ff */
[----:B------:R-:W-:Y:S02]  /*2b90*/  UIADD3 UR8, UPT, UPT, UR14, 0x28, URZ ;  /* 0x000000280e087890 */ /* 0x000fe4000fffe0ff */
[----:B------:R-:W-:Y:S02]  /*2ba0*/  USHF.R.U32.HI UR4, URZ, 0x4, UR4 ;  /* 0x00000004ff047899 */ /* 0x000fe40008011604 */
[----:B------:R-:W-:Y:S02]  /*2bb0*/  UIADD3 UR11, UPT, UPT, UR14, 0x30, URZ ;  /* 0x000000300e0b7890 */ /* 0x000fe4000fffe0ff */
[----:B------:R-:W-:Y:S02]  /*2bc0*/  USGXT.U32 UR6, UR4, 0xe ;  /* 0x0000000e0406789a */ /* 0x000fe40008000000 */
[----:B------:R-:W-:-:S02]  /*2bd0*/  UIADD3 UR23, UPT, UPT, UR14, 0x38, URZ ;  /* 0x000000380e177890 */ /* 0x000fc4000fffe0ff */
[----:B------:R-:W-:Y:S01]  /*2be0*/  UIADD3 UR26, UP2, UPT, UR6, 0x2, URZ ;  /* 0x00000002061a7890 */ /* 0x000fe2000ff5e0ff */
[----:B------:R-:W-:Y:S01]  /*2bf0*/  UMOV UR4, URZ ;  /* 0x000000ff00047c82 */ /* 0x000fe20008000000 */
[----:B------:R-:W-:Y:S02]  /*2c00*/  UMOV UR30, 0x0 ;  /* 0x00000000001e7882 */ /* 0x000fe40000000000 */
[----:B------:R-:W-:Y:S01]  /*2c10*/  UIADD3.X UR27, UPT, UPT, UR4, 0x40004040, URZ, UP2, !UPT ;  /* 0x40004040041b7890 */ /* 0x000fe200097fe4ff */
[----:B------:R-:W-:Y:S01]  /*2c20*/  UMOV UR31, 0x4080490 ;  /* 0x04080490001f7882 */ /* 0x000fe20000000000 */
[----:B------:R-:W-:Y:S02]  /*2c30*/  UMOV UR7, 0x40004040 ;  /* 0x4000404000077882 */ /* 0x000fe40000000000 */
[----:B------:R-:W-:Y:S01]  /*2c40*/  UIADD3.64 UR20, UPT, UPT, UR26, 0x2, URZ ;  /* 0x000000021a147897 */ /* 0x000fe2000fffe0ff */
[----:B------:R1:W-:Y:S01]  /*2c50*/  UTCHMMA tmem[UR18], gdesc[UR6], tmem[UR14], tmem[UR30], idesc[UR31], UPT ;  /* 0x00ff1e06120079ea */ /* 0x0003e2000b80000e */
[----:B------:R-:W-:Y:S01]  /*2c60*/  UIADD3.64 UR24, UPT, UPT, UR26, 0x4, URZ ;  /* 0x000000041a187897 */ /* 0x000fe2000fffe0ff */
[----:B------:R-:W-:Y:S01]  /*2c70*/  UMOV UR32, 0x0 ;  /* 0x0000000000207882 */ /* 0x000fe20000000000 */
[----:B------:R-:W-:Y:S01]  /*2c80*/  UMOV UR33, 0x4080490 ;  /* 0x0408049000217882 */ /* 0x000fe20000000000 */
[----:B------:R-:W-:Y:S01]  /*2c90*/  UMOV UR34, 0x0 ;  /* 0x0000000000227882 */ /* 0x000fe20000000000 */
[----:B------:R-:W-:Y:S01]  /*2ca0*/  UMOV UR35, 0x4080490 ;  /* 0x0408049000237882 */ /* 0x000fe20000000000 */
[----:B------:R-:W-:Y:S01]  /*2cb0*/  UMOV UR4, UR17 ;  /* 0x0000001100047c82 */ /* 0x000fe20008000000 */
[----:B------:R-:W-:Y:S01]  /*2cc0*/  UMOV UR5, URZ ;  /* 0x000000ff00057c82 */ /* 0x000fe20008000000 */
[----:B------:R-:W-:Y:S01]  /*2cd0*/  UMOV UR36, 0x0 ;  /* 0x0000000000247882 */ /* 0x000fe20000000000 */
[----:B------:R-:W-:Y:S01]  /*2ce0*/  UMOV UR37, 0x4080490 ;  /* 0x0408049000257882 */ /* 0x000fe20000000000 */
[----:B------:R1:W-:Y:S01]  /*2cf0*/  UTCHMMA tmem[UR8], gdesc[UR26], tmem[UR14], tmem[UR32], idesc[UR33], UPT ;  /* 0x00ff201a080079ea */ /* 0x0003e2000b80000e */
[----:B------:R-:W-:Y:S01]  /*2d00*/  UMOV UR4, UR4 ;  /* 0x0000000400047c82 */ /* 0x000fe20008000000 */
[----:B------:R1:W-:Y:S01]  /*2d10*/  UTCHMMA tmem[UR11], gdesc[UR20], tmem[UR14], tmem[UR34], idesc[UR35], UPT ;  /* 0x00ff22140b0079ea */ /* 0x0003e2000b80000e */
[----:B------:R1:W-:Y:S01]  /*2d20*/  UTCHMMA tmem[UR23], gdesc[UR24], tmem[UR14], tmem[UR36], idesc[UR37], UPT ;  /* 0x00ff2418170079ea */ /* 0x0003e2000b80000e */
[----:B------:R1:W-:Y:S01]  /*2d30*/  UTCBAR [UR4], URZ ;  /* 0x000000ff040073e9 */ /* 0x0003e200080000ff */
[----:B------:R-:W-:Y:S01]  /*2d40*/  NOP ;  /* 0x0000000000007918 */ /* 0x000fe20000000000 */
.L_x_11:
[----:B------:R-:W-:Y:S01]  /*2d50*/  FSEL R39, R39, -INF , P2 ;  /* 0xff80000027277808 */ /* 0x000fe20001000000 */
[----:B-1----:R-:W-:Y:S01]  /*2d60*/  UMOV UR6, URZ ;  /* 0x000000ff00067c82 */ /* 0x002fe20008000000 */
[----:B------:R-:W-:Y:S01]  /*2d70*/  FSEL R68, R21, 1, P2 ;  /* 0x3f80000015447808 */ /* 0x000fe20001000000 */
[----:B------:R-:W-:Y:S06]  /*2d80*/  BRA.U !UP1, `(.L_x_12) ;  /* 0x0000001909b07547 */ /* 0x000fec000b800000 */
[----:B------:R-:W-:Y:S01]  /*2d90*/  UIADD3 UR4, UPT, UPT, UR13, 0x3000, URZ ;  /* 0x000030000d047890 */ /* 0x000fe2000fffe0ff */
[----:B------:R-:W-:Y:S01]  /*2da0*/  SHF.L.U32 R69, R69, 0x6, RZ ;  /* 0x0000000645457819 */ /* 0x000fe200000006ff */
[----:B------:R-:W-:Y:S01]  /*2db0*/  USHF.L.U32 UR30, UR19, 0x6, URZ ;  /* 0x00000006131e7899 */ /* 0x000fe200080006ff */
[----:B------:R-:W-:Y:S01]  /*2dc0*/  HFMA2 R109, -RZ, RZ, 0, 0 ;  /* 0x00000000ff6d7431 */ /* 0x000fe200000001ff */
[----:B------:R-:W-:Y:S01]  /*2dd0*/  USHF.R.U32.HI UR4, URZ, 0x4, UR4 ;  /* 0x00000004ff047899 */ /* 0x000fe20008011604 */
[----:B------:R-:W-:Y:S01]  /*2de0*/  MOV R108, R39 ;  /* 0x00000027006c7202 */ /* 0x000fe20000000f00 */
[----:B------:R-:W-:Y:S01]  /*2df0*/  USHF.R.U32.HI UR32, URZ, 0x4, UR13 ;  /* 0x00000004ff207899 */ /* 0x000fe2000801160d */
[----:B------:R-:W-:Y:S01]  /*2e00*/  IMAD.MOV.U32 R76, RZ, RZ, R69 ;  /* 0x000000ffff4c7224 */ /* 0x000fe200078e0045 */
[----:B------:R-:W-:Y:S01]  /*2e10*/  USGXT.U32 UR19, UR4, 0xe ;  /* 0x0000000e0413789a */ /* 0x000fe20008000000 */
[----:B------:R-:W-:Y:S01]  /*2e20*/  MOV R77, UR30 ;  /* 0x0000001e004d7c02 */ /* 0x000fe20008000f00 */
[----:B------:R-:W-:-:S02]  /*2e30*/  USHF.R.U32.HI UR10, URZ, 0x4, UR10 ;  /* 0x00000004ff0a7899 */ /* 0x000fc4000801160a */
[----:B------:R-:W-:Y:S02]  /*2e40*/  USGXT.U32 UR32, UR32, 0xe ;  /* 0x0000000e2020789a */ /* 0x000fe40008000000 */
[----:B------:R-:W-:Y:S01]  /*2e50*/  UIADD3 UR34, UP2, UPT, UR19, 0x2, URZ ;  /* 0x0000000213227890 */ /* 0x000fe2000ff5e0ff */
[----:B------:R-:W-:Y:S01]  /*2e60*/  UMOV UR5, URZ ;  /* 0x000000ff00057c82 */ /* 0x000fe20008000000 */
[----:B------:R-:W-:Y:S02]  /*2e70*/  USGXT.U32 UR4, UR10, 0xe ;  /* 0x0000000e0a04789a */ /* 0x000fe40008000000 */
[----:B------:R-:W-:Y:S02]  /*2e80*/  UIADD3 UR36, UP3, UPT, UR32, 0x80, URZ ;  /* 0x0000008020247890 */ /* 0x000fe4000ff7e0ff */
[----:B------:R-:W-:Y:S01]  /*2e90*/  UIADD3.X UR35, UPT, UPT, UR5, 0x40004040, URZ, UP2, !UPT ;  /* 0x4000404005237890 */ /* 0x000fe200097fe4ff */
[----:B------:R-:W-:Y:S01]  /*2ea0*/  UMOV UR6, URZ ;  /* 0x000000ff00067c82 */ /* 0x000fe20008000000 */
[----:B------:R-:W-:Y:S01]  /*2eb0*/  UMOV UR20, 0xfffffffe ;  /* 0xfffffffe00147882 */ /* 0x000fe20000000000 */
[----:B------:R-:W-:Y:S01]  /*2ec0*/  UMOV UR21, 0x7fffbfdf ;  /* 0x7fffbfdf00157882 */ /* 0x000fe20000000000 */
[----:B------:R-:W-:Y:S01]  /*2ed0*/  UISETP.NE.U32.AND UP1, UPT, UR22, URZ, UPT ;  /* 0x000000ff1600728c */ /* 0x000fe2000bf25070 */
[----:B------:R-:W1:Y:S01]  /*2ee0*/  LDCU UR33, c[0x0][0x3a8] ;  /* 0x00007500ff2177ac */ /* 0x000e620008000800 */
[----:B------:R-:W-:-:S02]  /*2ef0*/  UIADD3.X UR37, UPT, UPT, UR6, 0x40004040, URZ, UP3, !UPT ;  /* 0x4000404006257890 */ /* 0x000fc40009ffe4ff */
[----:B------:R-:W-:Y:S02]  /*2f00*/  UIADD3.64 UR20, UPT, UPT, UR4, -UR20, URZ ;  /* 0x8000001404147297 */ /* 0x000fe4000fffe0ff */
[----:B------:R-:W-:Y:S02]  /*2f10*/  UIADD3.64 UR38, UPT, UPT, UR34, 0x2, URZ ;  /* 0x0000000222267897 */ /* 0x000fe4000fffe0ff */
[----:B------:R-:W-:Y:S01]  /*2f20*/  UIADD3.64 UR40, UPT, UPT, UR34, 0x4, URZ ;  /* 0x0000000422287897 */ /* 0x000fe2000fffe0ff */
[----:B------:R-:W-:Y:S01]  /*2f30*/  UMOV UR31, 0x1 ;  /* 0x00000001001f7882 */ /* 0x000fe20000000000 */
[----:B------:R-:W-:Y:S01]  /*2f40*/  UMOV UR7, URZ ;  /* 0x000000ff00077c82 */ /* 0x000fe20008000000 */
[----:B------:R-:W-:-:S09]  /*2f50*/  UMOV UR8, URZ ;  /* 0x000000ff00087c82 */ /* 0x000fd20008000000 */
.L_x_17:
[----:B0--3--:R-:W-:-:S04]  /*2f60*/  IMAD.WIDE R4, R76, 0x2, R106 ;  /* 0x000000024c047825 */ /* 0x009fc800078e026a */
[C---:B------:R-:W-:Y:S01]  /*2f70*/  IMAD.WIDE R6, R76.reuse, 0x2, R102 ;  /* 0x000000024c067825 */ /* 0x040fe200078e0266 */
[----:B------:R-:W2:Y:S03]  /*2f80*/  LDG.E.U16 R25, desc[UR28][R4.64] ;  /* 0x0000001c04197981 */ /* 0x000ea6000c1e1500 */
[C---:B------:R-:W-:Y:S01]  /*2f90*/  IMAD.WIDE R10, R76.reuse, 0x2, R98 ;  /* 0x000000024c0a7825 */ /* 0x040fe200078e0262 */
[----:B------:R0:W3:Y:S03]  /*2fa0*/  LDG.E.U16 R27, desc[UR28][R6.64] ;  /* 0x0000001c061b7981 */ /* 0x0000e6000c1e1500 */
[C---:B------:R-:W-:Y:S01]  /*2fb0*/  IMAD.WIDE R14, R76.reuse, 0x2, R94 ;  /* 0x000000024c0e7825 */ /* 0x040fe200078e025e */
[----:B------:R4:W5:Y:S03]  /*2fc0*/  LDG.E.U16 R29, desc[UR28][R10.64] ;  /* 0x0000001c0a1d7981 */ /* 0x000966000c1e1500 */
[C---:B------:R-:W-:Y:S01]  /*2fd0*/  IMAD.WIDE R16, R76.reuse, 0x2, R90 ;  /* 0x000000024c107825 */ /* 0x040fe200078e025a */
[----:B------:R1:W5:Y:S03]  /*2fe0*/  LDG.E.U16 R31, desc[UR28][R14.64] ;  /* 0x0000001c0e1f7981 */ /* 0x000366000c1e1500 */
[C---:B------:R-:W-:Y:S01]  /*2ff0*/  IMAD.WIDE R18, R76.reuse, 0x2, R86 ;  /* 0x000000024c127825 */ /* 0x040fe200078e0256 */
[----:B------:R0:W5:Y:S03]  /*3000*/  LDG.E.U16 R33, desc[UR28][R16.64] ;  /* 0x0000001c10217981 */ /* 0x000166000c1e1500 */
[C---:B------:R-:W-:Y:S01]  /*3010*/  IMAD.WIDE R20, R76.reuse, 0x2, R82 ;  /* 0x000000024c147825 */ /* 0x040fe200078e0252 */
[----:B------:R1:W5:Y:S03]  /*3020*/  LDG.E.U16 R35, desc[UR28][R18.64] ;  /* 0x0000001c12237981 */ /* 0x000366000c1e1500 */
[----:B------:R-:W-:-:S02]  /*3030*/  IMAD.WIDE R22, R76, 0x2, R78 ;  /* 0x000000024c167825 */ /* 0x000fc400078e024e */
[----:B------:R-:W5:Y:S02]  /*3040*/  LDG.E.U16 R21, desc[UR28][R20.64] ;  /* 0x0000001c14157981 */ /* 0x000f64000c1e1500 */
[C---:B0-----:R-:W-:Y:S02]  /*3050*/  IMAD.WIDE R6, R76.reuse, 0x2, R104 ;  /* 0x000000024c067825 */ /* 0x041fe400078e0268 */
[----:B------:R-:W5:Y:S02]  /*3060*/  LDG.E.U16 R23, desc[UR28][R22.64] ;  /* 0x0000001c16177981 */ /* 0x000f64000c1e1500 */
[C---:B------:R-:W-:Y:S02]  /*3070*/  IMAD.WIDE R8, R76.reuse, 0x2, R100 ;  /* 0x000000024c087825 */ /* 0x040fe400078e0264 */
[----:B------:R-:W5:Y:S02]  /*3080*/  LDG.E.U16 R6, desc[UR28][R6.64] ;  /* 0x0000001c06067981 */ /* 0x000f64000c1e1500 */
[----:B------:R-:W-:-:S02]  /*3090*/  IMAD.WIDE R12, R76, 0x2, R96 ;  /* 0x000000024c0c7825 */ /* 0x000fc400078e0260 */
[----:B------:R-:W5:Y:S02]  /*30a0*/  LDG.E.U16 R8, desc[UR28][R8.64] ;  /* 0x0000001c08087981 */ /* 0x000f64000c1e1500 */
[C---:B----4-:R-:W-:Y:S02]  /*30b0*/  IMAD.WIDE R10, R76.reuse, 0x2, R92 ;  /* 0x000000024c0a7825 */ /* 0x050fe400078e025c */
[----:B------:R-:W4:Y:S02]  /*30c0*/  LDG.E.U16 R12, desc[UR28][R12.64] ;  /* 0x0000001c0c0c7981 */ /* 0x000f24000c1e1500 */
[C---:B-1----:R-:W-:Y:S02]  /*30d0*/  IMAD.WIDE R14, R76.reuse, 0x2, R88 ;  /* 0x000000024c0e7825 */ /* 0x042fe400078e0258 */
[----:B------:R-:W4:Y:S02]  /*30e0*/  LDG.E.U16 R10, desc[UR28][R10.64] ;  /* 0x0000001c0a0a7981 */ /* 0x000f24000c1e1500 */
[----:B------:R-:W-:-:S02]  /*30f0*/  IMAD.WIDE R16, R76, 0x2, R84 ;  /* 0x000000024c107825 */ /* 0x000fc400078e0254 */
[----:B------:R-:W4:Y:S02]  /*3100*/  LDG.E.U16 R14, desc[UR28][R14.64] ;  /* 0x0000001c0e0e7981 */ /* 0x000f24000c1e1500 */
[C---:B------:R-:W-:Y:S02]  /*3110*/  IMAD.WIDE R18, R76.reuse, 0x2, R80 ;  /* 0x000000024c127825 */ /* 0x040fe400078e0250 */
[----:B------:R-:W4:Y:S02]  /*3120*/  LDG.E.U16 R16, desc[UR28][R16.64] ;  /* 0x0000001c10107981 */ /* 0x000f24000c1e1500 */
[----:B------:R-:W-:Y:S02]  /*3130*/  IMAD.WIDE R4, R76, 0x2, R74 ;  /* 0x000000024c047825 */ /* 0x000fe400078e024a */
[----:B------:R-:W4:Y:S04]  /*3140*/  LDG.E.U16 R18, desc[UR28][R18.64] ;  /* 0x0000001c12127981 */ /* 0x000f28000c1e1500 */
[----:B------:R-:W4:Y:S01]  /*3150*/  LDG.E.U16 R4, desc[UR28][R4.64] ;  /* 0x0000001c04047981 */ /* 0x000f22000c1e1500 */
[----:B------:R-:W-:-:S02]  /*3160*/  UMOV UR10, 0x1 ;  /* 0x00000001000a7882 */ /* 0x000fc40000000000 */
[----:B------:R-:W-:-:S04]  /*3170*/  @!UP0 UIADD3 UR10, UPT, UPT, -UR10, 0x100000, URZ ;  /* 0x001000000a0a8890 */ /* 0x000fc8000fffe1ff */
[----:B------:R-:W-:Y:S02]  /*3180*/  @!UP0 USHF.L.U32 UR11, UR10, 0xb, URZ ;  /* 0x0000000b0a0b8899 */ /* 0x000fe400080006ff */
[----:B------:R-:W-:Y:S01]  /*3190*/  @!UP0 USHF.L.U32 UR10, UR10, 0x1, URZ ;  /* 0x000000010a0a8899 */ /* 0x000fe200080006ff */
[----:B------:R-:W-:Y:S01]  /*31a0*/  VOTEU.ALL UP2, P1 ;  /* 0x0000000000ff7886 */ /* 0x000fe20000840000 */
[----:B--2---:R0:W-:Y:S04]  /*31b0*/  STS.U16 [R38+UR13+0x2000], R25 ;  /* 0x0020001926007988 */ /* 0x0041e8000800040d */
[----:B---3--:R0:W-:Y:S04]  /*31c0*/  STS.U16 [R38+UR13+0x2200], R27 ;  /* 0x0022001b26007988 */ /* 0x0081e8000800040d */
[----:B-----5:R0:W-:Y:S04]  /*31d0*/  STS.U16 [R38+UR13+0x2400], R29 ;  /* 0x0024001d26007988 */ /* 0x0201e8000800040d */
[----:B------:R0:W-:Y:S04]  /*31e0*/  STS.U16 [R38+UR13+0x2600], R31 ;  /* 0x0026001f26007988 */ /* 0x0001e8000800040d */
[----:B------:R0:W-:Y:S04]  /*31f0*/  STS.U16 [R38+UR13+0x2800], R33 ;  /* 0x0028002126007988 */ /* 0x0001e8000800040d */
[----:B------:R0:W-:Y:S04]  /*3200*/  STS.U16 [R38+UR13+0x2a00], R35 ;  /* 0x002a002326007988 */ /* 0x0001e8000800040d */
[----:B------:R0:W-:Y:S04]  /*3210*/  STS.U16 [R38+UR13+0x2c00], R21 ;  /* 0x002c001526007988 */ /* 0x0001e8000800040d */
[----:B------:R0:W-:Y:S04]  /*3220*/  STS.U16 [R38+UR13+0x2e00], R23 ;  /* 0x002e001726007988 */ /* 0x0001e8000800040d */
[----:B------:R0:W-:Y:S04]  /*3230*/  STS.U16 [R37+UR13+0x2100], R6 ;  /* 0x0021000625007988 */ /* 0x0001e8000800040d */
[----:B------:R0:W-:Y:S04]  /*3240*/  STS.U16 [R37+UR13+0x2300], R8 ;  /* 0x0023000825007988 */ /* 0x0001e8000800040d */
[----:B----4-:R0:W-:Y:S04]  /*3250*/  STS.U16 [R37+UR13+0x2500], R12 ;  /* 0x0025000c25007988 */ /* 0x0101e8000800040d */
[----:B------:R0:W-:Y:S04]  /*3260*/  STS.U16 [R37+UR13+0x2700], R10 ;  /* 0x0027000a25007988 */ /* 0x0001e8000800040d */
[----:B------:R0:W-:Y:S04]  /*3270*/  STS.U16 [R37+UR13+0x2900], R14 ;  /* 0x0029000e25007988 */ /* 0x0001e8000800040d */
[----:B------:R0:W-:Y:S04]  /*3280*/  STS.U16 [R37+UR13+0x2b00], R16 ;  /* 0x002b001025007988 */ /* 0x0001e8000800040d */
[----:B------:R0:W-:Y:S04]  /*3290*/  STS.U16 [R37+UR13+0x2d00], R18 ;  /* 0x002d001225007988 */ /* 0x0001e8000800040d */
[----:B------:R0:W-:Y:S01]  /*32a0*/  STS.U16 [R37+UR13+0x2f00], R4 ;  /* 0x002f000425007988 */ /* 0x0001e2000800040d */
[----:B------:R1:W-:Y:S06]  /*32b0*/  MEMBAR.ALL.CTA ;  /* 0x0000000000007992 */ /* 0x0003ec0000008000 */
[----:B-1----:R-:W-:Y:S04]  /*32c0*/  FENCE.VIEW.ASYNC.S ;  /* 0x00000000000073c6 */ /* 0x002fe80000000000 */
[----:B------:R-:W1:Y:S02]  /*32d0*/  FENCE.VIEW.ASYNC.S ;  /* 0x00000000000073c6 */ /* 0x000e640000000000 */
[----:B-1----:R0:W1:Y:S02]  /*32e0*/  @!UP2 SYNCS.EXCH.64 URZ, [UR13+0x4010], UR10 ;  /* 0x0040100a0dffa5b2 */ /* 0x0020640008000100 */
[----:B-1----:R-:W-:Y:S06]  /*32f0*/  BAR.SYNC.DEFER_BLOCKING 0x0 ;  /* 0x0000000000007b1d */ /* 0x002fec0000010000 */
[----:B0-----:R-:W-:Y:S05]  /*3300*/  BRA.U UP1, `(.L_x_13) ;  /* 0x00000001013c7547 */ /* 0x001fea000b800000 */
[----:B------:R-:W-:Y:S01]  /*3310*/  UIADD3 UR10, UPT, UPT, UR13, 0x4010, URZ ;  /* 0x000040100d0a7890 */ /* 0x000fe2000fffe0ff */
[----:B------:R-:W-:Y:S01]  /*3320*/  UMOV UR24, UR32 ;  /* 0x0000002000187c82 */ /* 0x000fe20008000000 */
[----:B------:R-:W-:Y:S01]  /*3330*/  UMOV UR25, 0x40004040 ;  /* 0x4000404000197882 */ /* 0x000fe20000000000 */
[----:B------:R-:W-:Y:S01]  /*3340*/  UMOV UR22, UR4 ;  /* 0x0000000400167c82 */ /* 0x000fe20008000000 */
[----:B------:R-:W-:Y:S01]  /*3350*/  UMOV UR23, 0x80004020 ;  /* 0x8000402000177882 */ /* 0x000fe20000000000 */
[----:B------:R-:W-:Y:S01]  /*3360*/  UMOV UR26, 0x0 ;  /* 0x00000000001a7882 */ /* 0x000fe20000000000 */
[----:B------:R-:W-:Y:S01]  /*3370*/  UMOV UR27, 0x4108490 ;  /* 0x04108490001b7882 */ /* 0x000fe20000000000 */
[----:B------:R-:W-:Y:S01]  /*3380*/  UMOV UR11, URZ ;  /* 0x000000ff000b7c82 */ /* 0x000fe20008000000 */
[----:B------:R-:W-:Y:S01]  /*3390*/  UMOV UR42, 0x0 ;  /* 0x00000000002a7882 */ /* 0x000fe20000000000 */
[----:B------:R-:W-:Y:S01]  /*33a0*/  UMOV UR43, 0x4108490 ;  /* 0x04108490002b7882 */ /* 0x000fe20000000000 */
[----:B------:R0:W-:Y:S01]  /*33b0*/  UTCHMMA gdesc[UR24], gdesc[UR22], tmem[UR16], tmem[UR26], idesc[UR27], !UPT ;  /* 0x00ff1a16180075ea */ /* 0x0001e2000f800010 */
[----:B------:R-:W-:Y:S01]  /*33c0*/  UMOV UR10, UR10 ;  /* 0x0000000a000a7c82 */ /* 0x000fe20008000000 */
[----:B------:R0:W-:Y:S01]  /*33d0*/  UTCHMMA gdesc[UR36], gdesc[UR20], tmem[UR16], tmem[UR42], idesc[UR43], UPT ;  /* 0x00ff2a14240075ea */ /* 0x0001e2000b800010 */
[----:B------:R0:W-:Y:S01]  /*33e0*/  UTCBAR [UR10], URZ ;  /* 0x000000ff0a0073e9 */ /* 0x0001e200080000ff */
[----:B------:R-:W-:-:S02]  /*33f0*/  NOP ;  /* 0x0000000000007918 */ /* 0x000fc40000000000 */
.L_x_13:
[----:B------:R-:W1:Y:S02]  /*3400*/  SYNCS.PHASECHK.TRANS64.TRYWAIT P2, [UR13+0x4010], RZ ;  /* 0x004010ffff0075a7 */ /* 0x000e64000804110d */
[----:B-1----:R-:W-:Y:S05]  /*3410*/  @!P2 BRA `(.L_x_14) ;  /* 0x000000240058a947 */ /* 0x002fea0003800000 */
.L_x_23:
[----:B------:R-:W-:Y:S01]  /*3420*/  BAR.SYNC.DEFER_BLOCKING 0x0 ;  /* 0x0000000000007b1d */ /* 0x000fe20000010000 */
[----:B------:R-:W-:Y:S01]  /*3430*/  SHF.L.U32 R109, R109, 0x1f, RZ ;  /* 0x0000001f6d6d7819 */ /* 0x000fe200000006ff */
[----:B------:R-:W-:-:S04]  /*3440*/  IMAD.WIDE R122, R77, 0x2, R72 ;  /* 0x000000024d7a7825 */ /* 0x000fc800078e0248 */
[----:B------:R-:W-:Y:S01]  /*3450*/  LDTM.16dp32bit_t0_t15.x32 R4, tmem[UR15+0x100000] ;  /* 0x1000000f000479ee */ /* 0x000fe20008a80000 */
[----:B------:R-:W1:Y:S01]  /*3460*/  LDTM.16dp32bit_t16_t31.x32 R4, tmem[UR15+0x100020] ;  /* 0x1000200f000479ee */ /* 0x000e620008aa0000 */
[----:B------:R-:W2:Y:S01]  /*3470*/  @!P1 SYNCS.CCTL.IV [UR13+0x4010] ;  /* 0x00401000ff0099b1 */ /* 0x000ea2000800000d */
[----:B------:R-:W-:Y:S01]  /*3480*/  NOP ;  /* 0x0000000000007918 */ /* 0x000fe20000000000 */
[----:B-1----:R-:W-:Y:S01]  /*3490*/  FMUL R39, R4, UR33 ;  /* 0x0000002104277c20 */ /* 0x002fe20008400000 */
[----:B------:R-:W-:Y:S01]  /*34a0*/  FMUL R110, R5, UR33 ;  /* 0x00000021056e7c20 */ /* 0x000fe20008400000 */
[----:B------:R-:W-:Y:S01]  /*34b0*/  FMUL R111, R6, UR33 ;  /* 0x00000021066f7c20 */ /* 0x000fe20008400000 */
[----:B------:R-:W-:Y:S01]  /*34c0*/  FMUL R112, R7, UR33 ;  /* 0x0000002107707c20 */ /* 0x000fe20008400000 */
[----:B------:R-:W-:Y:S01]  /*34d0*/  FMUL R113, R8, UR33 ;  /* 0x0000002108717c20 */ /* 0x000fe20008400000 */
[----:B--2---:R-:W1:Y:S02]  /*34e0*/  SYNCS.PHASECHK.TRANS64.TRYWAIT P2, [UR17], R109 ;  /* 0x0000006dff0075a7 */ /* 0x004e640008041111 */
[----:B------:R-:W-:Y:S01]  /*34f0*/  FMNMX3 R111, R39, R110, R111, !PT ;  /* 0x0000006e276f7276 */ /* 0x000fe2000780006f */
[----:B------:R-:W-:Y:S01]  /*3500*/  FMUL R39, R9, UR33 ;  /* 0x0000002109277c20 */ /* 0x000fe20008400000 */
[----:B------:R-:W-:-:S02]  /*3510*/  FMUL R110, R10, UR33 ;  /* 0x000000210a6e7c20 */ /* 0x000fc40008400000 */
[----:B------:R-:W-:Y:S01]  /*3520*/  FMNMX3 R113, R111, R112, R113, !PT ;  /* 0x000000706f717276 */ /* 0x000fe20007800071 */
[----:B------:R-:W-:Y:S01]  /*3530*/  FMUL R111, R11, UR33 ;  /* 0x000000210b6f7c20 */ /* 0x000fe20008400000 */
[----:B------:R-:W-:Y:S02]  /*3540*/  FMUL R112, R12, UR33 ;  /* 0x000000210c707c20 */ /* 0x000fe40008400000 */
[----:B------:R-:W-:Y:S01]  /*3550*/  FMNMX3 R113, R113, R39, R110, !PT ;  /* 0x0000002771717276 */ /* 0x000fe2000780006e */
[----:B------:R-:W-:Y:S01]  /*3560*/  FMUL R39, R13, UR33 ;  /* 0x000000210d277c20 */ /* 0x000fe20008400000 */
[----:B------:R-:W-:Y:S02]  /*3570*/  FMUL R110, R14, UR33 ;  /* 0x000000210e6e7c20 */ /* 0x000fe40008400000 */
        /* <DEDUP_REMOVED lines=31> */
[----:B------:R-:W-:-:S03]  /*3770*/  FMUL R111, R35, UR33 ;  /* 0x00000021236f7c20 */ /* 0x000fc60008400000 */
[----:B------:R-:W-:-:S04]  /*3780*/  FMNMX3 R110, R112, R39, R110, !PT ;  /* 0x00000027706e7276 */ /* 0x000fc8000780006e */
[----:B------:R-:W-:-:S05]  /*3790*/  FMNMX R113, R111, R110, !PT ;  /* 0x0000006e6f717209 */ /* 0x000fca0007800000 */
[----:B------:R-:W2:Y:S02]  /*37a0*/  SHFL.BFLY PT, R39, R113, 0x10, 0x1f ;  /* 0x0e001f0071277f89 */ /* 0x000ea400000e0000 */
[----:B--2---:R-:W-:-:S05]  /*37b0*/  FMNMX3 R39, R113, R39, R108, !PT ;  /* 0x0000002771277276 */ /* 0x004fca000780006c */
[--C-:B------:R-:W-:Y:S01]  /*37c0*/  FFMA R4, R4, UR33, -R39.reuse ;  /* 0x0000002104047c23 */ /* 0x100fe20008000827 */
[--C-:B------:R-:W-:Y:S01]  /*37d0*/  FFMA R5, R5, UR33, -R39.reuse ;  /* 0x0000002105057c23 */ /* 0x100fe20008000827 */
[--C-:B------:R-:W-:Y:S01]  /*37e0*/  FFMA R6, R6, UR33, -R39.reuse ;  /* 0x0000002106067c23 */ /* 0x100fe20008000827 */
[--C-:B------:R-:W-:Y:S01]  /*37f0*/  FFMA R7, R7, UR33, -R39.reuse ;  /* 0x0000002107077c23 */ /* 0x100fe20008000827 */
[----:B------:R-:W-:Y:S01]  /*3800*/  FMUL R4, R4, 1.4426950216293334961 ;  /* 0x3fb8aa3b04047820 */ /* 0x000fe20000400000 */
[----:B------:R-:W-:Y:S01]  /*3810*/  FMUL R111, R5, 1.4426950216293334961 ;  /* 0x3fb8aa3b056f7820 */ /* 0x000fe20000400000 */
[----:B------:R-:W-:Y:S01]  /*3820*/  FMUL R5, R6, 1.4426950216293334961 ;  /* 0x3fb8aa3b06057820 */ /* 0x000fe20000400000 */
[--C-:B------:R-:W-:Y:S01]  /*3830*/  FFMA R6, R8, UR33, -R39.reuse ;  /* 0x0000002108067c23 */ /* 0x100fe20008000827 */
[----:B------:R-:W-:Y:S01]  /*3840*/  FMUL R110, R7, 1.4426950216293334961 ;  /* 0x3fb8aa3b076e7820 */ /* 0x000fe20000400000 */
[--C-:B------:R-:W-:Y:S01]  /*3850*/  FFMA R9, R9, UR33, -R39.reuse ;  /* 0x0000002109097c23 */ /* 0x100fe20008000827 */
[----:B------:R-:W-:Y:S01]  /*3860*/  MUFU.EX2 R4, R4 ;  /* 0x0000000400047308 */ /* 0x000fe20000000800 */
[----:B------:R-:W-:Y:S01]  /*3870*/  FMUL R6, R6, 1.4426950216293334961 ;  /* 0x3fb8aa3b06067820 */ /* 0x000fe20000400000 */
[--C-:B------:R-:W-:Y:S01]  /*3880*/  FFMA R10, R10, UR33, -R39.reuse ;  /* 0x000000210a0a7c23 */ /* 0x100fe20008000827 */
[----:B------:R-:W-:Y:S01]  /*3890*/  FMUL R9, R9, 1.4426950216293334961 ;  /* 0x3fb8aa3b09097820 */ /* 0x000fe20000400000 */
[--C-:B------:R-:W-:Y:S01]  /*38a0*/  FFMA R15, R15, UR33, -R39.reuse ;  /* 0x000000210f0f7c23 */ /* 0x100fe20008000827 */
[--C-:B------:R-:W-:Y:S01]  /*38b0*/  FFMA R18, R18, UR33, -R39.reuse ;  /* 0x0000002112127c23 */ /* 0x100fe20008000827 */
[--C-:B------:R-:W-:Y:S01]  /*38c0*/  FFMA R20, R20, UR33, -R39.reuse ;  /* 0x0000002114147c23 */ /* 0x100fe20008000827 */
[----:B------:R-:W-:Y:S01]  /*38d0*/  FMUL R7, R10, 1.4426950216293334961 ;  /* 0x3fb8aa3b0a077820 */ /* 0x000fe20000400000 */
[----:B------:R-:W2:Y:S01]  /*38e0*/  MUFU.EX2 R111, R111 ;  /* 0x0000006f006f7308 */ /* 0x000ea20000000800 */
[--C-:B------:R-:W-:Y:S01]  /*38f0*/  FFMA R11, R11, UR33, -R39.reuse ;  /* 0x000000210b0b7c23 */ /* 0x100fe20008000827 */
[--C-:B------:R-:W-:Y:S01]  /*3900*/  FFMA R10, R12, UR33, -R39.reuse ;  /* 0x000000210c0a7c23 */ /* 0x100fe20008000827 */
[--C-:B------:R-:W-:Y:S01]  /*3910*/  FFMA R19, R19, UR33, -R39.reuse ;  /* 0x0000002113137c23 */ /* 0x100fe20008000827 */
[--C-:B------:R-:W-:Y:S01]  /*3920*/  FFMA R14, R14, UR33, -R39.reuse ;  /* 0x000000210e0e7c23 */ /* 0x100fe20008000827 */
[----:B------:R-:W-:Y:S01]  /*3930*/  FMUL R112, R11, 1.4426950216293334961 ;  /* 0x3fb8aa3b0b707820 */ /* 0x000fe20000400000 */
[----:B------:R-:W-:Y:S01]  /*3940*/  FMUL R10, R10, 1.4426950216293334961 ;  /* 0x3fb8aa3b0a0a7820 */ /* 0x000fe20000400000 */
[--C-:B------:R-:W-:Y:S01]  /*3950*/  FFMA R13, R13, UR33, -R39.reuse ;  /* 0x000000210d0d7c23 */ /* 0x100fe20008000827 */
[----:B------:R-:W3:Y:S01]  /*3960*/  MUFU.EX2 R5, R5 ;  /* 0x0000000500057308 */ /* 0x000ee20000000800 */
[----:B------:R-:W-:Y:S01]  /*3970*/  FMUL R11, R14, 1.4426950216293334961 ;  /* 0x3fb8aa3b0e0b7820 */ /* 0x000fe20000400000 */
[--C-:B------:R-:W-:Y:S01]  /*3980*/  FFMA R14, R16, UR33, -R39.reuse ;  /* 0x00000021100e7c23 */ /* 0x100fe20008000827 */
[----:B------:R-:W-:Y:S01]  /*3990*/  FMUL R13, R13, 1.4426950216293334961 ;  /* 0x3fb8aa3b0d0d7820 */ /* 0x000fe20000400000 */
[--C-:B------:R-:W-:Y:S01]  /*39a0*/  FFMA R21, R21, UR33, -R39.reuse ;  /* 0x0000002115157c23 */ /* 0x100fe20008000827 */
[--C-:B------:R-:W-:Y:S01]  /*39b0*/  FFMA R23, R23, UR33, -R39.reuse ;  /* 0x0000002117177c23 */ /* 0x100fe20008000827 */
[----:B------:R-:W-:Y:S01]  /*39c0*/  FMUL R14, R14, 1.4426950216293334961 ;  /* 0x3fb8aa3b0e0e7820 */ /* 0x000fe20000400000 */
[--C-:B------:R-:W-:Y:S01]  /*39d0*/  FFMA R17, R17, UR33, -R39.reuse ;  /* 0x0000002111117c23 */ /* 0x100fe20008000827 */
[----:B------:R4:W5:Y:S01]  /*39e0*/  MUFU.EX2 R8, R110 ;  /* 0x0000006e00087308 */ /* 0x0009620000000800 */
[----:B------:R-:W-:Y:S01]  /*39f0*/  FMUL R21, R21, 1.4426950216293334961 ;  /* 0x3fb8aa3b15157820 */ /* 0x000fe20000400000 */
[----:B------:R-:W-:Y:S01]  /*3a00*/  FMUL R23, R23, 1.4426950216293334961 ;  /* 0x3fb8aa3b17177820 */ /* 0x000fe20000400000 */
[--C-:B------:R-:W-:Y:S01]  /*3a10*/  FFMA R26, R26, UR33, -R39.reuse ;  /* 0x000000211a1a7c23 */ /* 0x100fe20008000827 */
[----:B------:R-:W-:Y:S01]  /*3a20*/  FMUL R17, R17, 1.4426950216293334961 ;  /* 0x3fb8aa3b11117820 */ /* 0x000fe20000400000 */
[--C-:B------:R-:W-:Y:S01]  /*3a30*/  FFMA R22, R22, UR33, -R39.reuse ;  /* 0x0000002116167c23 */ /* 0x100fe20008000827 */
[--C-:B------:R-:W-:Y:S01]  /*3a40*/  FFMA R27, R27, UR33, -R39.reuse ;  /* 0x000000211b1b7c23 */ /* 0x100fe20008000827 */
[----:B------:R-:W-:Y:S01]  /*3a50*/  FFMA R25, R25, UR33, -R39 ;  /* 0x0000002119197c23 */ /* 0x000fe20008000827 */
[----:B------:R-:W0:Y:S01]  /*3a60*/  MUFU.EX2 R6, R6 ;  /* 0x0000000600067308 */ /* 0x000e220000000800 */
[----:B----4-:R-:W-:Y:S01]  /*3a70*/  FMUL R110, R15, 1.4426950216293334961 ;  /* 0x3fb8aa3b0f6e7820 */ /* 0x010fe20000400000 */
[----:B------:R-:W-:Y:S01]  /*3a80*/  FMUL R15, R18, 1.4426950216293334961 ;  /* 0x3fb8aa3b120f7820 */ /* 0x000fe20000400000 */
[----:B------:R-:W-:Y:S01]  /*3a90*/  FMUL R18, R20, 1.4426950216293334961 ;  /* 0x3fb8aa3b14127820 */ /* 0x000fe20000400000 */
[----:B--2---:R-:W-:Y:S01]  /*3aa0*/  FADD R20, R4, R111 ;  /* 0x0000006f04147221 */ /* 0x004fe20000000000 */
[----:B------:R-:W-:Y:S01]  /*3ab0*/  FMUL R27, R27, 1.4426950216293334961 ;  /* 0x3fb8aa3b1b1b7820 */ /* 0x000fe20000400000 */
[--C-:B------:R-:W-:Y:S01]  /*3ac0*/  FFMA R30, R30, UR33, -R39.reuse ;  /* 0x000000211e1e7c23 */ /* 0x100fe20008000827 */
[----:B------:R-:W-:Y:S01]  /*3ad0*/  FMUL R25, R25, 1.4426950216293334961 ;  /* 0x3fb8aa3b19197820 */ /* 0x000fe20000400000 */
[----:B------:R-:W2:Y:S01]  /*3ae0*/  MUFU.EX2 R9, R9 ;  /* 0x0000000900097308 */ /* 0x000ea20000000800 */
[----:B---3--:R-:W-:Y:S01]  /*3af0*/  FADD R115, R5, R20 ;  /* 0x0000001405737221 */ /* 0x008fe20000000000 */
[--C-:B------:R-:W-:Y:S01]  /*3b00*/  FFMA R20, R24, UR33, -R39.reuse ;  /* 0x0000002118147c23 */ /* 0x100fe20008000827 */
[--C-:B------:R-:W-:Y:S01]  /*3b10*/  FFMA R29, R29, UR33, -R39.reuse ;  /* 0x000000211d1d7c23 */ /* 0x100fe20008000827 */
[----:B------:R-:W-:Y:S01]  /*3b20*/  FFMA R31, R31, UR33, -R39 ;  /* 0x000000211f1f7c23 */ /* 0x000fe20008000827 */
[----:B-----5:R-:W-:Y:S01]  /*3b30*/  FADD R115, R8, R115 ;  /* 0x0000007308737221 */ /* 0x020fe20000000000 */
[----:B------:R-:W-:Y:S01]  /*3b40*/  FMUL R20, R20, 1.4426950216293334961 ;  /* 0x3fb8aa3b14147820 */ /* 0x000fe20000400000 */
[----:B------:R-:W-:Y:S01]  /*3b50*/  FMUL R29, R29, 1.4426950216293334961 ;  /* 0x3fb8aa3b1d1d7820 */ /* 0x000fe20000400000 */
[----:B------:R-:W3:Y:S01]  /*3b60*/  MUFU.EX2 R7, R7 ;  /* 0x0000000700077308 */ /* 0x000ee20000000800 */
[----:B------:R-:W-:Y:S01]  /*3b70*/  FMUL R31, R31, 1.4426950216293334961 ;  /* 0x3fb8aa3b1f1f7820 */ /* 0x000fe20000400000 */
[--C-:B------:R-:W-:Y:S01]  /*3b80*/  FFMA R33, R33, UR33, -R39.reuse ;  /* 0x0000002121217c23 */ /* 0x100fe20008000827 */
[--C-:B------:R-:W-:Y:S01]  /*3b90*/  FFMA R34, R34, UR33, -R39.reuse ;  /* 0x0000002122227c23 */ /* 0x100fe20008000827 */
[----:B------:R-:W-:-:S02]  /*3ba0*/  FFMA R35, R35, UR33, -R39 ;  /* 0x0000002123237c23 */ /* 0x000fc40008000827 */
[----:B------:R-:W-:Y:S01]  /*3bb0*/  FMUL R33, R33, 1.4426950216293334961 ;  /* 0x3fb8aa3b21217820 */ /* 0x000fe20000400000 */
[----:B------:R-:W-:Y:S01]  /*3bc0*/  FMUL R34, R34, 1.4426950216293334961 ;  /* 0x3fb8aa3b22227820 */ /* 0x000fe20000400000 */
[----:B------:R4:W5:Y:S01]  /*3bd0*/  MUFU.EX2 R12, R112 ;  /* 0x00000070000c7308 */ /* 0x0009620000000800 */
[----:B------:R-:W-:-:S07]  /*3be0*/  FMUL R35, R35, 1.4426950216293334961 ;  /* 0x3fb8aa3b23237820 */ /* 0x000fce0000400000 */
[----:B------:R-:W-:Y:S01]  /*3bf0*/  MUFU.EX2 R16, R110 ;  /* 0x0000006e00107308 */ /* 0x000fe20000000800 */
[----:B----4-:R-:W-:Y:S01]  /*3c00*/  FMUL R112, R19, 1.4426950216293334961 ;  /* 0x3fb8aa3b13707820 */ /* 0x010fe20000400000 */
[----:B------:R-:W-:-:S06]  /*3c10*/  FMUL R19, R22, 1.4426950216293334961 ;  /* 0x3fb8aa3b16137820 */ /* 0x000fcc0000400000 */
[----:B------:R-:W4:Y:S08]  /*3c20*/  MUFU.EX2 R10, R10 ;  /* 0x0000000a000a7308 */ /* 0x000f300000000800 */
[----:B------:R0:W-:Y:S08]  /*3c30*/  MUFU.EX2 R110, R112 ;  /* 0x00000070006e7308 */ /* 0x0001f00000000800 */
[----:B------:R-:W1:Y:S01]  /*3c40*/  MUFU.EX2 R13, R13 ;  /* 0x0000000d000d7308 */ /* 0x000e620000000800 */
[----:B0-----:R-:W-:-:S04]  /*3c50*/  FADD R112, R6, R115 ;  /* 0x0000007306707221 */ /* 0x001fc80000000000 */
[----:B--2---:R-:W-:-:S03]  /*3c60*/  FADD R112, R9, R112 ;  /* 0x0000007009707221 */ /* 0x004fc60000000000 */
[----:B------:R-:W0:Y:S08]  /*3c70*/  MUFU.EX2 R11, R11 ;  /* 0x0000000b000b7308 */ /* 0x000e300000000800 */
[----:B------:R3:W-:Y:S08]  /*3c80*/  MUFU.EX2 R113, R21 ;  /* 0x0000001500717308 */ /* 0x0007f00000000800 */
[----:B------:R2:W-:Y:S01]  /*3c90*/  MUFU.EX2 R24, R23 ;  /* 0x0000001700187308 */ /* 0x0005e20000000800 */
[----:B---3--:R-:W-:-:S04]  /*3ca0*/  FADD R21, R7, R112 ;  /* 0x0000007007157221 */ /* 0x008fc80000000000 */
[----:B-----5:R-:W-:-:S03]  /*3cb0*/  FADD R21, R12, R21 ;  /* 0x000000150c157221 */ /* 0x020fc60000000000 */
[----:B------:R-:W3:Y:S01]  /*3cc0*/  MUFU.EX2 R14, R14 ;  /* 0x0000000e000e7308 */ /* 0x000ee20000000800 */
[----:B--2---:R-:W-:Y:S01]  /*3cd0*/  FMUL R23, R26, 1.4426950216293334961 ;  /* 0x3fb8aa3b1a177820 */ /* 0x004fe20000400000 */
[----:B----4-:R-:W-:-:S04]  /*3ce0*/  FADD R26, R10, R21 ;  /* 0x000000150a1a7221 */ /* 0x010fc80000000000 */
[----:B-1----:R-:W-:Y:S02]  /*3cf0*/  FADD R26, R13, R26 ;  /* 0x0000001a0d1a7221 */ /* 0x002fe40000000000 */
[----:B------:R-:W1:Y:S02]  /*3d00*/  MUFU.EX2 R17, R17 ;  /* 0x0000001100117308 */ /* 0x000e640000000800 */
[----:B0-----:R-:W-:-:S04]  /*3d10*/  FADD R21, R11, R26 ;  /* 0x0000001a0b157221 */ /* 0x001fc80000000000 */
[----:B------:R-:W-:Y:S02]  /*3d20*/  FADD R21, R16, R21 ;  /* 0x0000001510157221 */ /* 0x000fe40000000000 */
[----:B------:R-:W0:Y:S02]  /*3d30*/  MUFU.EX2 R15, R15 ;  /* 0x0000000f000f7308 */ /* 0x000e240000000800 */
[----:B---3--:R-:W-:-:S06]  /*3d40*/  FADD R112, R14, R21 ;  /* 0x000000150e707221 */ /* 0x008fcc0000000000 */
[----:B------:R-:W2:Y:S01]  /*3d50*/  MUFU.EX2 R18, R18 ;  /* 0x0000001200127308 */ /* 0x000ea20000000800 */
[----:B-1----:R-:W-:-:S07]  /*3d60*/  FADD R112, R17, R112 ;  /* 0x0000007011707221 */ /* 0x002fce0000000000 */
[----:B------:R-:W1:Y:S01]  /*3d70*/  MUFU.EX2 R19, R19 ;  /* 0x0000001300137308 */ /* 0x000e620000000800 */
[----:B0-----:R-:W-:-:S04]  /*3d80*/  FADD R21, R15, R112 ;  /* 0x000000700f157221 */ /* 0x001fc80000000000 */
[----:B------:R-:W-:-:S03]  /*3d90*/  FADD R21, R110, R21 ;  /* 0x000000156e157221 */ /* 0x000fc60000000000 */
[----:B------:R0:W3:Y:S08]  /*3da0*/  MUFU.EX2 R22, R20 ;  /* 0x0000001400167308 */ /* 0x0000f00000000800 */
[----:B------:R-:W4:Y:S01]  /*3db0*/  MUFU.EX2 R25, R25 ;  /* 0x0000001900197308 */ /* 0x000f220000000800 */
[----:B0-----:R-:W-:-:S04]  /*3dc0*/  FFMA R20, R28, UR33, -R39 ;  /* 0x000000211c147c23 */ /* 0x001fc80008000827 */
[----:B------:R-:W-:-:S03]  /*3dd0*/  FMUL R20, R20, 1.4426950216293334961 ;  /* 0x3fb8aa3b14147820 */ /* 0x000fc60000400000 */
[----:B------:R0:W-:Y:S08]  /*3de0*/  MUFU.EX2 R28, R27 ;  /* 0x0000001b001c7308 */ /* 0x0001f00000000800 */
[----:B------:R-:W5:Y:S01]  /*3df0*/  MUFU.EX2 R23, R23 ;  /* 0x0000001700177308 */ /* 0x000f620000000800 */
[----:B0-----:R-:W-:Y:S01]  /*3e00*/  FMUL R27, R30, 1.4426950216293334961 ;  /* 0x3fb8aa3b1e1b7820 */ /* 0x001fe20000400000 */
[----:B--2---:R-:W-:-:S04]  /*3e10*/  FADD R30, R18, R21 ;  /* 0x00000015121e7221 */ /* 0x004fc80000000000 */
[----:B------:R-:W-:Y:S02]  /*3e20*/  FADD R30, R113, R30 ;  /* 0x0000001e711e7221 */ /* 0x000fe40000000000 */
[----:B------:R0:W2:Y:S02]  /*3e30*/  MUFU.EX2 R26, R20 ;  /* 0x00000014001a7308 */ /* 0x0000a40000000800 */
[----:B-1----:R-:W-:-:S04]  /*3e40*/  FADD R21, R19, R30 ;  /* 0x0000001e13157221 */ /* 0x002fc80000000000 */
[----:B------:R-:W-:Y:S02]  /*3e50*/  FADD R21, R24, R21 ;  /* 0x0000001518157221 */ /* 0x000fe40000000000 */
[----:B------:R-:W1:Y:S01]  /*3e60*/  MUFU.EX2 R29, R29 ;  /* 0x0000001d001d7308 */ /* 0x000e620000000800 */
[----:B0-----:R-:W-:Y:S01]  /*3e70*/  FFMA R20, R32, UR33, -R39 ;  /* 0x0000002120147c23 */ /* 0x001fe20008000827 */
[----:B---3--:R-:W-:-:S03]  /*3e80*/  FADD R112, R22, R21 ;  /* 0x0000001516707221 */ /* 0x008fc60000000000 */
[----:B------:R-:W-:Y:S01]  /*3e90*/  FMUL R20, R20, 1.4426950216293334961 ;  /* 0x3fb8aa3b14147820 */ /* 0x000fe20000400000 */
[----:B----4-:R-:W-:Y:S02]  /*3ea0*/  FADD R112, R25, R112 ;  /* 0x0000007019707221 */ /* 0x010fe40000000000 */
[----:B------:R-:W0:Y:S02]  /*3eb0*/  MUFU.EX2 R27, R27 ;  /* 0x0000001b001b7308 */ /* 0x000e240000000800 */
[----:B-----5:R-:W-:-:S04]  /*3ec0*/  FADD R21, R23, R112 ;  /* 0x0000007017157221 */ /* 0x020fc80000000000 */
[----:B------:R-:W-:Y:S02]  /*3ed0*/  FADD R21, R28, R21 ;  /* 0x000000151c157221 */ /* 0x000fe40000000000 */
[----:B------:R-:W3:Y:S08]  /*3ee0*/  MUFU.EX2 R32, R31 ;  /* 0x0000001f00207308 */ /* 0x000ef00000000800 */
[----:B------:R2:W4:Y:S08]  /*3ef0*/  MUFU.EX2 R30, R20 ;  /* 0x00000014001e7308 */ /* 0x0005300000000800 */
[----:B------:R-:W5:Y:S01]  /*3f00*/  MUFU.EX2 R31, R33 ;  /* 0x00000021001f7308 */ /* 0x000f620000000800 */
[----:B--2---:R-:W-:-:S04]  /*3f10*/  FADD R20, R26, R21 ;  /* 0x000000151a147221 */ /* 0x004fc80000000000 */
[----:B-1----:R-:W-:-:S03]  /*3f20*/  FADD R20, R29, R20 ;  /* 0x000000141d147221 */ /* 0x002fc60000000000 */
[----:B------:R-:W1:Y:S01]  /*3f30*/  MUFU.EX2 R34, R34 ;  /* 0x0000002200227308 */ /* 0x000e620000000800 */
[----:B0-----:R-:W-:-:S04]  /*3f40*/  FADD R21, R27, R20 ;  /* 0x000000141b157221 */ /* 0x001fc80000000000 */
[----:B---3--:R-:W-:-:S03]  /*3f50*/  FADD R21, R32, R21 ;  /* 0x0000001520157221 */ /* 0x008fc60000000000 */
[----:B------:R-:W0:Y:S01]  /*3f60*/  MUFU.EX2 R33, R35 ;  /* 0x0000002300217308 */ /* 0x000e220000000800 */
[----:B----4-:R-:W-:-:S04]  /*3f70*/  FADD R20, R30, R21 ;  /* 0x000000151e147221 */ /* 0x010fc80000000000 */
[----:B-----5:R-:W-:-:S04]  /*3f80*/  FADD R21, R31, R20 ;  /* 0x000000141f157221 */ /* 0x020fc80000000000 */
[----:B-1----:R-:W-:-:S04]  /*3f90*/  FADD R20, R34, R21 ;  /* 0x0000001522147221 */ /* 0x002fc80000000000 */
[----:B0-----:R-:W-:-:S05]  /*3fa0*/  FADD R20, R33, R20 ;  /* 0x0000001421147221 */ /* 0x001fca0000000000 */
[----:B------:R0:W1:Y:S01]  /*3fb0*/  SHFL.BFLY PT, R21, R20, 0x10, 0x1f ;  /* 0x0e001f0014157f89 */ /* 0x00006200000e0000 */
[----:B------:R-:W-:Y:S05]  /*3fc0*/  @!P2 BRA `(.L_x_15) ;  /* 0x000000180078a947 */ /* 0x000fea0003800000 */
.L_x_24:
[----:B------:R-:W-:Y:S01]  /*3fd0*/  IMAD.WIDE R116, R77, 0x2, R46 ;  /* 0x000000024d747825 */ /* 0x000fe200078e022e */
[----:B------:R-:W-:Y:S01]  /*3fe0*/  F2FP.BF16.F32.PACK_AB R5, R8, R5 ;  /* 0x000000050805723e */ /* 0x000fe200000010ff */
[----:B------:R2:W3:Y:S01]  /*3ff0*/  LDG.E.U16 R115, desc[UR28][R122.64] ;  /* 0x0000001c7a737981 */ /* 0x0004e2000c1e1500 */
[----:B------:R-:W-:Y:S01]  /*4000*/  F2FP.BF16.F32.PACK_AB R6, R9, R6 ;  /* 0x000000060906723e */ /* 0x000fe200000010ff */
[----:B------:R-:W-:Y:S01]  /*4010*/  IMAD.WIDE R8, R77, 0x2, R70 ;  /* 0x000000024d087825 */ /* 0x000fe200078e0246 */
[----:B------:R-:W-:Y:S01]  /*4020*/  F2FP.BF16.F32.PACK_AB R4, R111, R4 ;  /* 0x000000046f04723e */ /* 0x000fe200000010ff */
[----:B------:R4:W5:Y:S01]  /*4030*/  LDG.E.U16 R35, desc[UR28][R116.64] ;  /* 0x0000001c74237981 */ /* 0x000962000c1e1500 */
[----:B------:R-:W-:Y:S01]  /*4040*/  F2FP.BF16.F32.PACK_AB R7, R12, R7 ;  /* 0x000000070c07723e */ /* 0x000fe200000010ff */
[C---:B------:R-:W-:Y:S02]  /*4050*/  IMAD.WIDE R120, R77.reuse, 0x2, R62 ;  /* 0x000000024d787825 */ /* 0x040fe400078e023e */
[----:B------:R0:W5:Y:S02]  /*4060*/  LDG.E.U16 R114, desc[UR28][R8.64] ;  /* 0x0000001c08727981 */ /* 0x000164000c1e1500 */
[----:B--2---:R-:W-:-:S02]  /*4070*/  IMAD.WIDE R122, R77, 0x2, R52 ;  /* 0x000000024d7a7825 */ /* 0x004fc400078e0234 */
[----:B------:R2:W5:Y:S02]  /*4080*/  LDG.E.U16 R111, desc[UR28][R120.64] ;  /* 0x0000001c786f7981 */ /* 0x000564000c1e1500 */
[----:B----4-:R-:W-:Y:S02]  /*4090*/  IMAD.WIDE R116, R77, 0x2, R44 ;  /* 0x000000024d747825 */ /* 0x010fe400078e022c */
[----:B------:R-:W4:Y:S01]  /*40a0*/  LDG.E.U16 R122, desc[UR28][R122.64] ;  /* 0x0000001c7a7a7981 */ /* 0x000f22000c1e1500 */
[----:B0-----:R-:W-:Y:S01]  /*40b0*/  F2FP.BF16.F32.PACK_AB R8, R13, R10 ;  /* 0x0000000a0d08723e */ /* 0x001fe200000010ff */
[C---:B------:R-:W-:Y:S02]  /*40c0*/  IMAD.WIDE R12, R77.reuse, 0x2, R42 ;  /* 0x000000024d0c7825 */ /* 0x040fe400078e022a */
[----:B------:R-:W4:Y:S02]  /*40d0*/  LDG.E.U16 R116, desc[UR28][R116.64] ;  /* 0x0000001c74747981 */ /* 0x000f24000c1e1500 */
[----:B------:R-:W-:-:S04]  /*40e0*/  IMAD.WIDE R118, R77, 0x2, R54 ;  /* 0x000000024d767825 */ /* 0x000fc800078e0236 */
[C---:B------:R-:W-:Y:S01]  /*40f0*/  IMAD.WIDE R124, R77.reuse, 0x2, R66 ;  /* 0x000000024d7c7825 */ /* 0x040fe200078e0242 */
[----:B------:R0:W4:Y:S04]  /*4100*/  LDG.E.U16 R109, desc[UR28][R118.64] ;  /* 0x0000001c766d7981 */ /* 0x000128000c1e1500 */
[----:B------:R1:W4:Y:S01]  /*4110*/  LDG.E.U16 R117, desc[UR28][R12.64] ;  /* 0x0000001c0c757981 */ /* 0x000322000c1e1500 */
[----:B--2---:R-:W-:-:S03]  /*4120*/  IMAD.WIDE R120, R77, 0x2, R58 ;  /* 0x000000024d787825 */ /* 0x004fc600078e023a */
[----:B------:R-:W2:Y:S01]  /*4130*/  LDG.E.U16 R125, desc[UR28][R124.64] ;  /* 0x0000001c7c7d7981 */ /* 0x000ea2000c1e1500 */
[----:B0-----:R-:W-:-:S03]  /*4140*/  IMAD.WIDE R118, R77, 0x2, R60 ;  /* 0x000000024d767825 */ /* 0x001fc600078e023c */
[----:B------:R-:W2:Y:S01]  /*4150*/  LDG.E.U16 R121, desc[UR28][R120.64] ;  /* 0x0000001c78797981 */ /* 0x000ea2000c1e1500 */
[----:B-1----:R-:W-:-:S03]  /*4160*/  IMAD.WIDE R12, R77, 0x2, R64 ;  /* 0x000000024d0c7825 */ /* 0x002fc600078e0240 */
[----:B------:R-:W2:Y:S04]  /*4170*/  LDG.E.U16 R112, desc[UR28][R118.64] ;  /* 0x0000001c76707981 */ /* 0x000ea8000c1e1500 */
[----:B------:R0:W2:Y:S02]  /*4180*/  LDG.E.U16 R123, desc[UR28][R12.64] ;  /* 0x0000001c0c7b7981 */ /* 0x0000a4000c1e1500 */
[----:B0-----:R-:W-:-:S05]  /*4190*/  IMAD.WIDE R12, R77, 0x2, R56 ;  /* 0x000000024d0c7825 */ /* 0x001fca00078e0238 */
[----:B------:R0:W2:Y:S01]  /*41a0*/  LDG.E.U16 R124, desc[UR28][R12.64] ;  /* 0x0000001c0c7c7981 */ /* 0x0000a2000c1e1500 */
[----:B------:R-:W-:-:S06]  /*41b0*/  IMAD.WIDE R118, R77, 0x2, R50 ;  /* 0x000000024d767825 */ /* 0x000fcc00078e0232 */
[----:B------:R-:W2:Y:S01]  /*41c0*/  LDG.E.U16 R119, desc[UR28][R118.64] ;  /* 0x0000001c76777981 */ /* 0x000ea2000c1e1500 */
[----:B0-----:R-:W-:-:S05]  /*41d0*/  IMAD.WIDE R12, R77, 0x2, R48 ;  /* 0x000000024d0c7825 */ /* 0x001fca00078e0230 */
[----:B------:R0:W2:Y:S02]  /*41e0*/  LDG.E.U16 R120, desc[UR28][R12.64] ;  /* 0x0000001c0c787981 */ /* 0x0000a4000c1e1500 */
[----:B0-----:R-:W-:-:S05]  /*41f0*/  IMAD.WIDE R12, R77, 0x2, R40 ;  /* 0x000000024d0c7825 */ /* 0x001fca00078e0228 */
[----:B------:R0:W2:Y:S01]  /*4200*/  LDG.E.U16 R118, desc[UR28][R12.64] ;  /* 0x0000001c0c767981 */ /* 0x0000a2000c1e1500 */
[----:B------:R-:W-:Y:S02]  /*4210*/  F2FP.BF16.F32.PACK_AB R9, R16, R11 ;  /* 0x0000000b1009723e */ /* 0x000fe400000010ff */
[----:B------:R-:W-:Y:S02]  /*4220*/  F2FP.BF16.F32.PACK_AB R10, R17, R14 ;  /* 0x0000000e110a723e */ /* 0x000fe400000010ff */
[----:B------:R-:W-:Y:S02]  /*4230*/  F2FP.BF16.F32.PACK_AB R11, R110, R15 ;  /* 0x0000000f6e0b723e */ /* 0x000fe400000010ff */
[----:B------:R-:W-:Y:S02]  /*4240*/  F2FP.BF16.F32.PACK_AB R14, R25, R22 ;  /* 0x00000016190e723e */ /* 0x000fe400000010ff */
[----:B------:R-:W-:Y:S02]  /*4250*/  F2FP.BF16.F32.PACK_AB R15, R28, R23 ;  /* 0x000000171c0f723e */ /* 0x000fe400000010ff */
[----:B0-----:R-:W-:-:S02]  /*4260*/  F2FP.BF16.F32.PACK_AB R12, R113, R18 ;  /* 0x00000012710c723e */ /* 0x001fc400000010ff */
[----:B------:R-:W-:Y:S02]  /*4270*/  F2FP.BF16.F32.PACK_AB R13, R24, R19 ;  /* 0x00000013180d723e */ /* 0x000fe400000010ff */
[----:B------:R-:W-:Y:S02]  /*4280*/  F2FP.BF16.F32.PACK_AB R16, R29, R26 ;  /* 0x0000001a1d10723e */ /* 0x000fe400000010ff */
[----:B------:R-:W-:Y:S02]  /*4290*/  F2FP.BF16.F32.PACK_AB R17, R32, R27 ;  /* 0x0000001b2011723e */ /* 0x000fe400000010ff */
[----:B------:R-:W-:Y:S02]  /*42a0*/  F2FP.BF16.F32.PACK_AB R18, R31, R30 ;  /* 0x0000001e1f12723e */ /* 0x000fe400000010ff */
[----:B------:R-:W-:Y:S01]  /*42b0*/  F2FP.BF16.F32.PACK_AB R19, R33, R34 ;  /* 0x000000222113723e */ /* 0x000fe200000010ff */
[----:B------:R-:W-:-:S03]  /*42c0*/  FADD R22, -R39, R108 ;  /* 0x0000006c27167221 */ /* 0x000fc60000000100 */
[----:B------:R-:W-:Y:S01]  /*42d0*/  STTM.16dp32bit_t0_t15.x16 tmem[UR15+0x20], R4 ;  /* 0x00002004000079ed */ /* 0x000fe20008a0000f */
[----:B------:R-:W-:Y:S01]  /*42e0*/  STTM.16dp32bit_t16_t31.x16 tmem[UR15+0x30], R4 ;  /* 0x00003004000079ed */ /* 0x000fe20008a2000f */
[----:B------:R-:W-:-:S04]  /*42f0*/  FMUL R22, R22, 1.4426950216293334961 ;  /* 0x3fb8aa3b16167820 */ /* 0x000fc80000400000 */
[----:B------:R-:W0:Y:S01]  /*4300*/  MUFU.EX2 R23, R22 ;  /* 0x0000001600177308 */ /* 0x000e220000000800 */
[----:B------:R-:W-:Y:S01]  /*4310*/  ULEA UR17, UR31, UR13, 0x3 ;  /* 0x0000000d1f117291 */ /* 0x000fe2000f8e18ff */
[----:B------:R-:W-:Y:S01]  /*4320*/  FADD R20, R20, R21 ;  /* 0x0000001514147221 */ /* 0x000fe20000000000 */
[----:B------:R-:W-:Y:S02]  /*4330*/  UMOV UR6, UR7 ;  /* 0x0000000700067c82 */ /* 0x000fe40008000000 */
[----:B------:R-:W-:Y:S01]  /*4340*/  UIADD3 UR17, UPT, UPT, UR17, 0x4000, URZ ;  /* 0x0000400011117890 */ /* 0x000fe2000fffe0ff */
[----:B---3--:R1:W-:Y:S04]  /*4350*/  STS.U16 [R38+UR13+0x3000], R115 ;  /* 0x0030007326007988 */ /* 0x0083e8000800040d */
[----:B-----5:R1:W-:Y:S04]  /*4360*/  STS.U16 [R38+UR13+0x3c00], R35 ;  /* 0x003c002326007988 */ /* 0x0203e8000800040d */
[----:B------:R1:W-:Y:S04]  /*4370*/  STS.U16 [R38+UR13+0x3400], R111 ;  /* 0x0034006f26007988 */ /* 0x0003e8000800040d */
[----:B----4-:R1:W-:Y:S04]  /*4380*/  STS.U16 [R38+UR13+0x3800], R109 ;  /* 0x0038006d26007988 */ /* 0x0103e8000800040d */
[----:B------:R1:W-:Y:S04]  /*4390*/  STS.U16 [R37+UR13+0x3100], R114 ;  /* 0x0031007225007988 */ /* 0x0003e8000800040d */
[----:B------:R1:W-:Y:S04]  /*43a0*/  STS.U16 [R37+UR13+0x3900], R122 ;  /* 0x0039007a25007988 */ /* 0x0003e8000800040d */
[----:B------:R1:W-:Y:S04]  /*43b0*/  STS.U16 [R37+UR13+0x3d00], R116 ;  /* 0x003d007425007988 */ /* 0x0003e8000800040d */
[----:B--2---:R1:W-:Y:S04]  /*43c0*/  STS.U16 [R37+UR13+0x3500], R112 ;  /* 0x0035007025007988 */ /* 0x0043e8000800040d */
        /* <DEDUP_REMOVED lines=8> */
[----:B------:R-:W2:Y:S02]  /*4450*/  FENCE.VIEW.ASYNC.T ;  /* 0x00000000000073c6 */ /* 0x000ea40000000200 */
[----:B--2---:R-:W-:Y:S06]  /*4460*/  BAR.SYNC.DEFER_BLOCKING 0x0 ;  /* 0x0000000000007b1d */ /* 0x004fec0000010000 */
[----:B------:R-:W-:Y:S01]  /*4470*/  LDTM.16dp32bit_t0_t15.x16 R4, tmem[UR15] ;  /* 0x0000000f000479ee */ /* 0x000fe20008a00000 */
[----:B------:R-:W0:Y:S01]  /*4480*/  LDTM.16dp32bit_t16_t31.x16 R4, tmem[UR15+0x10] ;  /* 0x0000100f000479ee */ /* 0x000e220008a20000 */
[----:B------:R-:W-:Y:S01]  /*4490*/  NOP ;  /* 0x0000000000007918 */ /* 0x000fe20000000000 */
[C---:B0-----:R-:W-:Y:S01]  /*44a0*/  FMUL R4, R23.reuse, R4 ;  /* 0x0000000417047220 */ /* 0x041fe20000400000 */
        /* <DEDUP_REMOVED lines=16> */
[----:B------:R1:W-:Y:S01]  /*45b0*/  STTM.16dp32bit_t16_t31.x16 tmem[UR15+0x10], R4 ;  /* 0x00001004000079ed */ /* 0x0003e20008a2000f */
[----:B------:R-:W0:Y:S02]  /*45c0*/  FENCE.VIEW.ASYNC.T ;  /* 0x00000000000073c6 */ /* 0x000e240000000200 */
[----:B0-----:R-:W-:Y:S06]  /*45d0*/  BAR.SYNC.DEFER_BLOCKING 0x0 ;  /* 0x0000000000007b1d */ /* 0x001fec0000010000 */
[----:B------:R0:W-:Y:S06]  /*45e0*/  MEMBAR.ALL.CTA ;  /* 0x0000000000007992 */ /* 0x0001ec0000008000 */
[----:B0-----:R-:W0:Y:S02]  /*45f0*/  FENCE.VIEW.ASYNC.S ;  /* 0x00000000000073c6 */ /* 0x001e240000000000 */
[----:B0-----:R-:W-:Y:S06]  /*4600*/  BAR.SYNC.DEFER_BLOCKING 0x0 ;  /* 0x0000000000007b1d */ /* 0x001fec0000010000 */
[----:B------:R-:W-:Y:S05]  /*4610*/  BRA.U UP1, `(.L_x_16) ;  /* 0x0000000101587547 */ /* 0x000fea000b800000 */
[----:B------:R-:W-:Y:S02]  /*4620*/  UIADD3 UR26, UPT, UPT, UR14, 0x28, URZ ;  /* 0x000000280e1a7890 */ /* 0x000fe4000fffe0ff */
[----:B------:R-:W-:Y:S02]  /*4630*/  UIADD3 UR27, UPT, UPT, UR14, 0x30, URZ ;  /* 0x000000300e1b7890 */ /* 0x000fe4000fffe0ff */
[----:B------:R-:W-:Y:S01]  /*4640*/  UIADD3 UR46, UPT, UPT, UR14, 0x38, URZ ;  /* 0x000000380e2e7890 */ /* 0x000fe2000fffe0ff */
[----:B------:R-:W-:Y:S01]  /*4650*/  UMOV UR24, 0x0 ;  /* 0x0000000000187882 */ /* 0x000fe20000000000 */
[----:B------:R-:W-:Y:S01]  /*4660*/  UMOV UR25, 0x4080490 ;  /* 0x0408049000197882 */ /* 0x000fe20000000000 */
[----:B------:R-:W-:Y:S01]  /*4670*/  UMOV UR22, UR19 ;  /* 0x0000001300167c82 */ /* 0x000fe20008000000 */
[----:B------:R-:W-:Y:S01]  /*4680*/  UMOV UR23, 0x40004040 ;  /* 0x4000404000177882 */ /* 0x000fe20000000000 */
[----:B------:R-:W-:Y:S01]  /*4690*/  UMOV UR42, 0x0 ;  /* 0x00000000002a7882 */ /* 0x000fe20000000000 */
[----:B------:R-:W-:Y:S01]  /*46a0*/  UMOV UR43, 0x4080490 ;  /* 0x04080490002b7882 */ /* 0x000fe20000000000 */
[----:B------:R-:W-:Y:S01]  /*46b0*/  UMOV UR44, 0x0 ;  /* 0x00000000002c7882 */ /* 0x000fe20000000000 */
[----:B------:R-:W-:Y:S01]  /*46c0*/  UMOV UR45, 0x4080490 ;  /* 0x04080490002d7882 */ /* 0x000fe20000000000 */
[----:B------:R-:W-:Y:S01]  /*46d0*/  UMOV UR10, UR17 ;  /* 0x00000011000a7c82 */ /* 0x000fe20008000000 */
[----:B------:R-:W-:Y:S01]  /*46e0*/  UMOV UR11, URZ ;  /* 0x000000ff000b7c82 */ /* 0x000fe20008000000 */
[----:B------:R0:W-:Y:S01]  /*46f0*/  UTCHMMA tmem[UR18], gdesc[UR22], tmem[UR14], tmem[UR24], idesc[UR25], UPT ;  /* 0x00ff1816120079ea */ /* 0x0001e2000b80000e */
        /* <DEDUP_REMOVED lines=8> */
.L_x_16:
[----:B------:R-:W-:Y:S01]  /*4780*/  UIADD3 UR31, UPT, UPT, UR31, 0x1, URZ ;  /* 0x000000011f1f7890 */ /* 0x000fe2000fffe0ff */
[----:B------:R-:W-:Y:S01]  /*4790*/  FFMA R68, R23, R68, R20 ;  /* 0x0000004417447223 */ /* 0x000fe20000000014 */
[----:B------:R-:W-:Y:S01]  /*47a0*/  UIADD3 UR8, UPT, UPT, UR8, 0x40, URZ ;  /* 0x0000004008087890 */ /* 0x000fe2000fffe0ff */
[----:B------:R-:W-:Y:S01]  /*47b0*/  IADD3 R77, PT, PT, R77, UR30, RZ ;  /* 0x0000001e4d4d7c10 */ /* 0x000fe2000fffe0ff */
[----:B------:R-:W-:Y:S01]  /*47c0*/  UISETP.GT.AND UP2, UPT, UR31, 0x1, UPT ;  /* 0x000000011f00788c */ /* 0x000fe2000bf44270 */
[----:B------:R-:W-:Y:S02]  /*47d0*/  IADD3 R76, PT, PT, R69, R76, RZ ;  /* 0x0000004c454c7210 */ /* 0x000fe40007ffe0ff */
[----:B-1----:R-:W-:Y:S01]  /*47e0*/  MOV R109, UR6 ;  /* 0x00000006006d7c02 */ /* 0x002fe20008000f00 */
[----:B0-----:R-:W-:Y:S01]  /*47f0*/  USEL UR7, URZ, 0x1, !UP2 ;  /* 0x00000001ff077887 */ /* 0x001fe2000d000000 */
[----:B------:R-:W-:Y:S01]  /*4800*/  MOV R108, R39 ;  /* 0x00000027006c7202 */ /* 0x000fe20000000f00 */
[----:B------:R-:W-:-:S02]  /*4810*/  USEL UR31, UR31, URZ, !UP2 ;  /* 0x000000ff1f1f7287 */ /* 0x000fc4000d000000 */
[----:B------:R-:W-:Y:S02]  /*4820*/  UISETP.GE.AND UP2, UPT, UR8, UR9, UPT ;  /* 0x000000090800728c */ /* 0x000fe4000bf46270 */
[----:B------:R-:W-:-:S07]  /*4830*/  ULOP3.LUT UR7, UR6, UR7, URZ, 0x3c, !UPT ;  /* 0x0000000706077292 */ /* 0x000fce000f8e3cff */
[----:B------:R-:W-:Y:S05]  /*4840*/  BRA.U !UP2, `(.L_x_17) ;  /* 0xffffffe50ac47547 */ /* 0x000fea000b83ffff */
.L_x_12:
[----:B------:R-:W1:Y:S01]  /*4850*/  LDCU UR4, c[0x0][0x3f0] ;  /* 0x00007e00ff0477ac */ /* 0x000e620008000800 */
[----:B0--3--:R-:W-:Y:S02]  /*4860*/  IMAD.SHL.U32 R4, R0, 0x80, RZ ;  /* 0x0000008000047824 */ /* 0x009fe400078e00ff */
[----:B------:R-:W-:Y:S01]  /*4870*/  FMUL R3, R68, 8388608 ;  /* 0x4b00000044037820 */ /* 0x000fe20000400000 */
[----:B------:R-:W-:Y:S02]  /*4880*/  SHF.L.U32 R32, R0, 0x4, RZ ;  /* 0x0000000400207819 */ /* 0x000fe400000006ff */
[----:B------:R-:W-:Y:S02]  /*4890*/  FSETP.GEU.AND P4, PT, R68, 1.175494350822287508e-38, PT ;  /* 0x008000004400780b */ /* 0x000fe40003f8e000 */
[----:B------:R-:W-:Y:S02]  /*48a0*/  LOP3.LUT R5, R4, 0x800, RZ, 0xc0, !PT ;  /* 0x0000080004057812 */ /* 0x000fe400078ec0ff */
[----:B------:R-:W-:-:S02]  /*48b0*/  LOP3.LUT R4, R32, 0xf0, RZ, 0xc0, !PT ;  /* 0x000000f020047812 */ /* 0x000fc400078ec0ff */
[----:B------:R-:W-:Y:S02]  /*48c0*/  FSEL R35, R3, R68, !P4 ;  /* 0x0000004403237208 */ /* 0x000fe40006000000 */
[----:B------:R-:W-:Y:S02]  /*48d0*/  FSETP.GT.AND P3, PT, |R68|, 8.50705917302346158658e+37, PT ;  /* 0x7e8000004400780b */ /* 0x000fe40003f64200 */
[----:B------:R-:W-:Y:S02]  /*48e0*/  IADD3 R25, PT, PT, R4, UR13, R5 ;  /* 0x0000000d04197c10 */ /* 0x000fe4000fffe005 */
[----:B------:R-:W-:Y:S01]  /*48f0*/  SHF.R.U32.HI R20, RZ, 0x2, R0 ;  /* 0x00000002ff147819 */ /* 0x000fe20000011600 */
[----:B-1----:R-:W-:Y:S01]  /*4900*/  UISETP.GE.AND UP0, UPT, UR4, 0x1, UPT ;  /* 0x000000010400788c */ /* 0x002fe2000bf06270 */
[----:B------:R-:W-:-:S08]  /*4910*/  IADD3 R3, PT, PT, R35, -0x3f3504f3, RZ ;  /* 0xc0cafb0d23037810 */ /* 0x000fd00007ffe0ff */
[----:B------:R-:W-:Y:S05]  /*4920*/  BRA.U !UP0, `(.L_x_18) ;  /* 0x0000000108107547 */ /* 0x000fea000b800000 */
[----:B------:R-:W-:-:S06]  /*4930*/  USHF.L.U32 UR6, UR6, 0x1f, URZ ;  /* 0x0000001f06067899 */ /* 0x000fcc00080006ff */
[----:B------:R-:W-:-:S04]  /*4940*/  MOV R4, UR6 ;  /* 0x0000000600047c02 */ /* 0x000fc80008000f00 */
[----:B------:R-:W0:Y:S02]  /*4950*/  SYNCS.PHASECHK.TRANS64.TRYWAIT P2, [UR17], R4 ;  /* 0x00000004ff0075a7 */ /* 0x000e240008041111 */
[----:B0-----:R-:W-:Y:S05]  /*4960*/  @!P2 BRA `(.L_x_19) ;  /* 0x00000010001ca947 */ /* 0x001fea0003800000 */
.L_x_18:
[----:B------:R-:W-:Y:S01]  /*4970*/  BAR.SYNC.DEFER_BLOCKING 0x0 ;  /* 0x0000000000007b1d */ /* 0x000fe20000010000 */
[C---:B------:R-:W-:Y:S01]  /*4980*/  FSETP.GEU.AND P2, PT, |R68|.reuse, 1.175494350822287508e-38, PT ;  /* 0x008000004400780b */ /* 0x040fe20003f4e200 */
[----:B------:R-:W-:Y:S01]  /*4990*/  @P3 FMUL R68, R68, 0.25 ;  /* 0x3e80000044443820 */ /* 0x000fe20000400000 */
[----:B------:R-:W-:Y:S01]  /*49a0*/  LOP3.LUT R21, R20, 0x18, RZ, 0xc0, !PT ;  /* 0x0000001814157812 */ /* 0x000fe200078ec0ff */
[----:B------:R-:W-:Y:S01]  /*49b0*/  HFMA2 R28, -RZ, RZ, 1.443359375, -0.2030029296875 ;  /* 0x3dc6b27fff1c7431 */ /* 0x000fe200000001ff */
[----:B------:R-:W-:Y:S01]  /*49c0*/  LOP3.LUT R22, R3, 0xff800000, RZ, 0xc0, !PT ;  /* 0xff80000003167812 */ /* 0x000fe200078ec0ff */
[----:B------:R-:W0:Y:S01]  /*49d0*/  LDCU.64 UR4, c[0x0][0x3e0] ;  /* 0x00007c00ff0477ac */ /* 0x000e220008000a00 */
[----:B------:R-:W-:Y:S01]  /*49e0*/  LOP3.LUT R3, R21, 0x1f, R0, 0xf8, !PT ;  /* 0x0000001f15037812 */ /* 0x000fe200078ef800 */
[----:B------:R-:W1:Y:S01]  /*49f0*/  LDC.64 R48, c[0x0][0x398] ;  /* 0x0000e600ff307b82 */ /* 0x000e620000000a00 */
[----:B------:R-:W-:Y:S02]  /*4a00*/  IADD3 R23, PT, PT, R35, -R22, RZ ;  /* 0x8000001623177210 */ /* 0x000fe40007ffe0ff */
[----:B------:R-:W-:-:S02]  /*4a10*/  LOP3.LUT R20, R0, 0x60, RZ, 0xc0, !PT ;  /* 0x0000006000147812 */ /* 0x000fc400078ec0ff */
[----:B------:R-:W-:Y:S01]  /*4a20*/  SHF.L.U32 R24, R3, 0x3, RZ ;  /* 0x0000000303187819 */ /* 0x000fe200000006ff */
[----:B------:R-:W-:Y:S01]  /*4a30*/  @!P2 FMUL R68, R68, 16777216 ;  /* 0x4b8000004444a820 */ /* 0x000fe20000400000 */
[----:B------:R-:W-:Y:S01]  /*4a40*/  FADD R23, R23, -1 ;  /* 0xbf80000017177421 */ /* 0x000fe20000000000 */
[----:B------:R-:W-:Y:S01]  /*4a50*/  IMAD R33, R20, 0x8, R25 ;  /* 0x0000000814217824 */ /* 0x000fe200078e0219 */
[----:B------:R-:W-:Y:S01]  /*4a60*/  LOP3.LUT R27, R24, 0xc0, RZ, 0xc0, !PT ;  /* 0x000000c0181b7812 */ /* 0x000fe200078ec0ff */
[----:B------:R-:W2:Y:S01]  /*4a70*/  MUFU.RCP R25, R68 ;  /* 0x0000004400197308 */ /* 0x000ea20000001000 */
[C---:B------:R-:W-:Y:S01]  /*4a80*/  FFMA.FTZ R24, R23.reuse, R28, -0.16845393180847167969 ;  /* 0xbe2c7f3017187423 */ /* 0x040fe2000001001c */
[----:B------:R-:W-:Y:S02]  /*4a90*/  FSEL R21, RZ, -23, P4 ;  /* 0xc1b80000ff157808 */ /* 0x000fe40002000000 */
[----:B------:R-:W-:Y:S01]  /*4aa0*/  I2FP.F32.S32 R22, R22 ;  /* 0x0000001600167245 */ /* 0x000fe20000201400 */
[C---:B------:R-:W-:Y:S01]  /*4ab0*/  FFMA.FTZ R24, R23.reuse, R24, 0.1716887056827545166 ;  /* 0x3e2fcf2a17187423 */ /* 0x040fe20000010018 */
[----:B------:R-:W3:Y:S02]  /*4ac0*/  @!P1 SYNCS.CCTL.IV [UR13+0x4000] ;  /* 0x00400000ff0099b1 */ /* 0x000ee4000800000d */
[----:B---3--:R-:W-:Y:S01]  /*4ad0*/  BAR.SYNC.DEFER_BLOCKING 0x0 ;  /* 0x0000000000007b1d */ /* 0x008fe20000010000 */
[----:B------:R-:W-:Y:S01]  /*4ae0*/  LOP3.LUT R26, R32, 0x30, RZ, 0xc0, !PT ;  /* 0x00000030201a7812 */ /* 0x000fe200078ec0ff */
[----:B------:R-:W-:Y:S01]  /*4af0*/  FFMA.FTZ R24, R23, R24, -0.17900948226451873779 ;  /* 0xbe374e4317187423 */ /* 0x000fe20000010018 */
[----:B------:R-:W-:Y:S01]  /*4b00*/  FFMA.FTZ R22, R22, 1.1920928955078125e-07, R21 ;  /* 0x3400000016167823 */ /* 0x000fe20000010015 */
[----:B0-----:R-:W-:Y:S01]  /*4b10*/  UIMAD UR4, UR12, UR4, URZ ;  /* 0x000000040c0472a4 */ /* 0x001fe2000f8e02ff */
[----:B------:R-:W-:Y:S01]  /*4b20*/  IADD3 R20, PT, PT, R27, UR13, R26 ;  /* 0x0000000d1b147c10 */ /* 0x000fe2000fffe01a */
[----:B------:R-:W-:-:S02]  /*4b30*/  FFMA.FTZ R24, R23, R24, 0.20512372255325317383 ;  /* 0x3e520bf417187423 */ /* 0x000fc40000010018 */
[----:B------:R-:W0:Y:S01]  /*4b40*/  LDC R21, c[0x0][0x3e8] ;  /* 0x0000fa00ff157b82 */ /* 0x000e220000000800 */
[----:B------:R-:W-:Y:S01]  /*4b50*/  LDTM.16dp32bit_t0_t15.x16 R4, tmem[UR15] ;  /* 0x0000000f000479ee */ /* 0x000fe20008a00000 */
[----:B------:R-:W3:Y:S01]  /*4b60*/  LDTM.16dp32bit_t16_t31.x16 R4, tmem[UR15+0x10] ;  /* 0x0000100f000479ee */ /* 0x000ee20008a20000 */
[----:B------:R-:W-:Y:S01]  /*4b70*/  USHF.L.U32 UR6, UR4, 0x1, URZ ;  /* 0x0000000104067899 */ /* 0x000fe200080006ff */
[----:B------:R-:W-:Y:S01]  /*4b80*/  FFMA.FTZ R24, R23, R24, -0.24046532809734344482 ;  /* 0xbe763c8b17187423 */ /* 0x000fe20000010018 */
[----:B------:R-:W-:-:S03]  /*4b90*/  SHF.L.U32 R3, R3, 0x4, RZ ;  /* 0x0000000403037819 */ /* 0x000fc600000006ff */
[----:B------:R-:W-:-:S04]  /*4ba0*/  FFMA.FTZ R24, R23, R24, 0.28857114911079406738 ;  /* 0x3e93bf9917187423 */ /* 0x000fc80000010018 */
[----:B------:R-:W-:-:S04]  /*4bb0*/  FFMA.FTZ R24, R23, R24, -0.36067417263984680176 ;  /* 0xbeb8aa4917187423 */ /* 0x000fc80000010018 */
[C---:B------:R-:W-:Y:S01]  /*4bc0*/  FFMA.FTZ R24, R23.reuse, R24, 0.48089820146560668945 ;  /* 0x3ef6384a17187423 */ /* 0x040fe20000010018 */
[----:B------:R-:W4:Y:S01]  /*4bd0*/  @!P1 SYNCS.CCTL.IV [UR13+0x4008] ;  /* 0x00400800ff0099b1 */ /* 0x000f22000800000d */
[----:B------:R-:W-:Y:S02]  /*4be0*/  NOP ;  /* 0x0000000000007918 */ /* 0x000fe40000000000 */
[----:B------:R-:W-:Y:S01]  /*4bf0*/  FFMA.FTZ R24, R23, R24, -0.72134751081466674805 ;  /* 0xbf38aa3b17187423 */ /* 0x000fe20000010018 */
[----:B------:R-:W-:-:S03]  /*4c00*/  ISETP.GE.U32.AND P1, PT, R35, 0x7f800000, PT ;  /* 0x7f8000002300780c */ /* 0x000fc60003f26070 */
[----:B------:R-:W-:Y:S01]  /*4c10*/  FMUL R24, R23, R24 ;  /* 0x0000001817187220 */ /* 0x000fe20000400000 */
[----:B---3--:R-:W-:Y:S01]  /*4c20*/  @P3 FMUL R5, R5, 0.25 ;  /* 0x3e80000005053820 */ /* 0x008fe20000400000 */
[----:B------:R-:W-:Y:S01]  /*4c30*/  @P3 FMUL R7, R7, 0.25 ;  /* 0x3e80000007073820 */ /* 0x000fe20000400000 */
        /* <DEDUP_REMOVED lines=14> */
[----:B------:R-:W-:Y:S01]  /*4d20*/  @!P2 FMUL R5, R5, 16777216 ;  /* 0x4b8000000505a820 */ /* 0x000fe20000400000 */
        /* <DEDUP_REMOVED lines=15> */
[C---:B--2---:R-:W-:Y:S01]  /*4e20*/  FMUL R26, R25.reuse, R5 ;  /* 0x00000005191a7220 */ /* 0x044fe20000400000 */
        /* <DEDUP_REMOVED lines=14> */
[----:B------:R-:W-:Y:S01]  /*4f10*/  FMUL R14, R25, R19 ;  /* 0x00000013190e7220 */ /* 0x000fe20000400000 */
[----:B------:R-:W-:Y:S01]  /*4f20*/  F2FP.BF16.F32.PACK_AB R4, R5, R4 ;  /* 0x000000040504723e */ /* 0x000fe200000010ff */
[----:B------:R-:W-:Y:S01]  /*4f30*/  FMUL R24, R23, R24 ;  /* 0x0000001817187220 */ /* 0x000fe20000400000 */
[----:B------:R-:W-:-:S02]  /*4f40*/  F2FP.BF16.F32.PACK_AB R5, R7, R8 ;  /* 0x000000080705723e */ /* 0x000fc400000010ff */
[----:B------:R-:W-:Y:S01]  /*4f50*/  F2FP.BF16.F32.PACK_AB R6, R11, R6 ;  /* 0x000000060b06723e */ /* 0x000fe200000010ff */
[----:B------:R-:W-:Y:S01]  /*4f60*/  FFMA.FTZ R23, R23, 1.4426950216293334961, R24 ;  /* 0x3fb8aa3b17177823 */ /* 0x000fe20000010018 */
[----:B------:R-:W-:Y:S02]  /*4f70*/  F2FP.BF16.F32.PACK_AB R7, R15, R16 ;  /* 0x000000100f07723e */ /* 0x000fe400000010ff */
[----:B------:R-:W-:Y:S01]  /*4f80*/  F2FP.BF16.F32.PACK_AB R28, R27, R26 ;  /* 0x0000001a1b1c723e */ /* 0x000fe200000010ff */
[----:B------:R-:W-:Y:S01]  /*4f90*/  FADD R22, R22, R23 ;  /* 0x0000001716167221 */ /* 0x000fe20000000000 */
[----:B------:R-:W-:Y:S01]  /*4fa0*/  F2FP.BF16.F32.PACK_AB R29, R10, R9 ;  /* 0x000000090a1d723e */ /* 0x000fe200000010ff */
[----:B----4-:R2:W-:Y:S01]  /*4fb0*/  STS.128 [R33], R4 ;  /* 0x0000000421007388 */ /* 0x0105e20000000c00 */
[----:B------:R-:W-:Y:S02]  /*4fc0*/  F2FP.BF16.F32.PACK_AB R30, R12, R13 ;  /* 0x0000000d0c1e723e */ /* 0x000fe400000010ff */
[----:B------:R-:W-:-:S02]  /*4fd0*/  F2FP.BF16.F32.PACK_AB R31, R14, R17 ;  /* 0x000000110e1f723e */ /* 0x000fc400000010ff */
[----:B------:R-:W-:Y:S02]  /*4fe0*/  SHF.R.U32.HI R8, RZ, 0x6, R0 ;  /* 0x00000006ff087819 */ /* 0x000fe40000011600 */
[----:B------:R-:W-:Y:S01]  /*4ff0*/  LOP3.LUT R9, R32, 0x7f0, RZ, 0xc0, !PT ;  /* 0x000007f020097812 */ /* 0x000fe200078ec0ff */
[----:B------:R3:W-:Y:S01]  /*5000*/  STS.128 [R33+0x400], R28 ;  /* 0x0004001c21007388 */ /* 0x0007e20000000c00 */
[----:B------:R-:W-:Y:S01]  /*5010*/  SGXT.U32 R8, R8, 0x1 ;  /* 0x000000010808781a */ /* 0x000fe20000000000 */
[----:B------:R-:W-:Y:S01]  /*5020*/  BAR.SYNC.DEFER_BLOCKING 0x0 ;  /* 0x0000000000007b1d */ /* 0x000fe20000010000 */
[----:B------:R-:W-:-:S03]  /*5030*/  FSETP.NEU.AND P2, PT, R35, RZ, PT ;  /* 0x000000ff2300720b */ /* 0x000fc60003f4d000 */
[----:B0-----:R-:W-:Y:S01]  /*5040*/  IMAD R8, R8, R21, RZ ;  /* 0x0000001508087224 */ /* 0x001fe200078e02ff */
[----:B------:R-:W-:Y:S01]  /*5050*/  LOP3.LUT R0, R0, 0x7f, RZ, 0xc0, !PT ;  /* 0x0000007f00007812 */ /* 0x000fe200078ec0ff */
[----:B--2---:R-:W-:Y:S01]  /*5060*/  IMAD R4, R2, UR5, RZ ;  /* 0x0000000502047c24 */ /* 0x004fe2000f8e02ff */
[----:B------:R-:W-:Y:S01]  /*5070*/  UIMAD.WIDE UR4, UR4, 0x2, URZ ;  /* 0x00000002040478a5 */ /* 0x000fe2000f8e02ff */
[----:B------:R-:W-:Y:S02]  /*5080*/  @P1 MOV R6, 0x7f800000 ;  /* 0x7f80000000061802 */ /* 0x000fe40000000f00 */
[C---:B------:R-:W-:Y:S02]  /*5090*/  LEA R10, R21.reuse, R8, 0x1 ;  /* 0x00000008150a7211 */ /* 0x040fe400078e08ff */
[C---:B------:R-:W-:Y:S01]  /*50a0*/  SHF.L.U32 R5, R4.reuse, 0x1, RZ ;  /* 0x0000000104057819 */ /* 0x040fe200000006ff */
[----:B------:R-:W-:Y:S01]  /*50b0*/  IMAD.HI R4, R4, 0x2, RZ ;  /* 0x0000000204047827 */ /* 0x000fe200078e02ff */
[----:B------:R-:W-:-:S03]  /*50c0*/  LEA R24, R21, R10, 0x1 ;  /* 0x0000000a15187211 */ /* 0x000fc600078e08ff */
[----:B------:R-:W-:Y:S01]  /*50d0*/  @P1 FFMA.FTZ R22, R35, R6, +INF ;  /* 0x7f80000023161423 */ /* 0x000fe20000010006 */
[----:B-1----:R-:W-:Y:S02]  /*50e0*/  IADD3 R45, P3, P4, R5, UR6, R48 ;  /* 0x00000006052d7c10 */ /* 0x002fe4000fc7e030 */
[C---:B------:R-:W-:Y:S01]  /*50f0*/  LEA R26, R21.reuse, R24, 0x1 ;  /* 0x00000018151a7211 */ /* 0x040fe200078e08ff */
[----:B------:R-:W0:Y:S01]  /*5100*/  LDCU UR4, c[0x0][0x3ec] ;  /* 0x00007d80ff0477ac */ /* 0x000e220008000800 */
[----:B------:R-:W-:Y:S02]  /*5110*/  IADD3.X R49, PT, PT, R4, UR5, R49, P3, P4 ;  /* 0x0000000504317c10 */ /* 0x000fe40009fe8431 */
[C---:B---3--:R-:W-:Y:S02]  /*5120*/  LEA R28, R21.reuse, R26, 0x1 ;  /* 0x0000001a151c7211 */ /* 0x048fe400078e08ff */
[----:B------:R-:W-:Y:S01]  /*5130*/  FSEL R22, R22, -INF , P2 ;  /* 0xff80000016167808 */ /* 0x000fe20001000000 */
[----:B------:R-:W1:Y:S02]  /*5140*/  LDS.128 R4, [R9+UR13] ;  /* 0x0000000d09047984 */ /* 0x000e640008000c00 */
[----:B------:R-:W-:Y:S01]  /*5150*/  IMAD R30, R21, 0x2, R28 ;  /* 0x00000002151e7824 */ /* 0x000fe200078e021c */
[-C--:B------:R-:W-:Y:S01]  /*5160*/  LEA R12, P1, R8, R45.reuse, 0x1 ;  /* 0x0000002d080c7211 */ /* 0x080fe200078208ff */
[----:B------:R-:W-:Y:S01]  /*5170*/  FFMA R47, R22, 0.69314718246459960938, R39 ;  /* 0x3f317218162f7823 */ /* 0x000fe20000000027 */
[----:B------:R-:W-:-:S02]  /*5180*/  LEA R14, P2, R10, R45, 0x1 ;  /* 0x0000002d0a0e7211 */ /* 0x000fc400078408ff */
[-C--:B------:R-:W-:Y:S02]  /*5190*/  LEA.HI.X.SX32 R13, R8, R49.reuse, 0x1, P1 ;  /* 0x00000031080d7211 */ /* 0x080fe400008f0eff */
[----:B------:R-:W-:Y:S02]  /*51a0*/  LEA.HI.X.SX32 R15, R10, R49, 0x1, P2 ;  /* 0x000000310a0f7211 */ /* 0x000fe400010f0eff */
[C---:B------:R-:W-:Y:S01]  /*51b0*/  LEA R32, R21.reuse, R30, 0x1 ;  /* 0x0000001e15207211 */ /* 0x040fe200078e08ff */
[----:B------:R-:W2:Y:S01]  /*51c0*/  LDS.128 R8, [R9+UR13+0x800] ;  /* 0x0008000d09087984 */ /* 0x000ea20008000c00 */
[-C--:B------:R-:W-:Y:S01]  /*51d0*/  LEA R16, P1, R24, R45.reuse, 0x1 ;  /* 0x0000002d18107211 */ /* 0x080fe200078208ff */
[----:B0-----:R-:W-:Y:S01]  /*51e0*/  UIMAD UR4, UR12, UR4, URZ ;  /* 0x000000040c0472a4 */ /* 0x001fe2000f8e02ff */
[C---:B------:R-:W-:Y:S02]  /*51f0*/  LEA R34, R21.reuse, R32, 0x1 ;  /* 0x0000002015227211 */ /* 0x040fe400078e08ff */
[----:B------:R-:W-:Y:S01]  /*5200*/  LEA R18, P3, R26, R45, 0x1 ;  /* 0x0000002d1a127211 */ /* 0x000fe200078608ff */
[----:B------:R-:W-:Y:S01]  /*5210*/  USHF.L.U32 UR6, UR4, 0x2, URZ ;  /* 0x0000000204067899 */ /* 0x000fe200080006ff */
[----:B------:R-:W-:Y:S01]  /*5220*/  LEA R36, R21, R34, 0x1 ;  /* 0x0000002215247211 */ /* 0x000fe200078e08ff */
[----:B------:R-:W-:Y:S01]  /*5230*/  UIMAD.WIDE UR4, UR4, 0x4, URZ ;  /* 0x00000004040478a5 */ /* 0x000fe2000f8e02ff */
[----:B------:R-:W-:-:S02]  /*5240*/  LEA.HI.X.SX32 R17, R24, R49, 0x1, P1 ;  /* 0x0000003118117211 */ /* 0x000fc400008f0eff */
[C---:B------:R-:W-:Y:S02]  /*5250*/  LEA R38, R21.reuse, R36, 0x1 ;  /* 0x0000002415267211 */ /* 0x040fe400078e08ff */
[----:B------:R-:W-:Y:S02]  /*5260*/  LEA R22, P1, R28, R45, 0x1 ;  /* 0x0000002d1c167211 */ /* 0x000fe400078208ff */
[C---:B------:R-:W-:Y:S02]  /*5270*/  LEA R40, R21.reuse, R38, 0x1 ;  /* 0x0000002615287211 */ /* 0x040fe400078e08ff */
[----:B------:R-:W-:Y:S02]  /*5280*/  LEA.HI.X.SX32 R19, R26, R49, 0x1, P3 ;  /* 0x000000311a137211 */ /* 0x000fe400018f0eff */
[----:B------:R-:W-:Y:S02]  /*5290*/  LEA R42, R21, R40, 0x1 ;  /* 0x00000028152a7211 */ /* 0x000fe400078e08ff */
[----:B------:R-:W-:-:S02]  /*52a0*/  LEA R24, P2, R30, R45, 0x1 ;  /* 0x0000002d1e187211 */ /* 0x000fc400078408ff */
[----:B------:R-:W-:Y:S01]  /*52b0*/  LEA R26, P3, R32, R45, 0x1 ;  /* 0x0000002d201a7211 */ /* 0x000fe200078608ff */
[C---:B------:R-:W-:Y:S01]  /*52c0*/  IMAD R44, R21.reuse, 0x2, R42 ;  /* 0x00000002152c7824 */ /* 0x040fe200078e022a */
[-C--:B------:R-:W-:Y:S02]  /*52d0*/  LEA.HI.X.SX32 R23, R28, R49.reuse, 0x1, P1 ;  /* 0x000000311c177211 */ /* 0x080fe400008f0eff */
[----:B------:R-:W-:Y:S02]  /*52e0*/  LEA.HI.X.SX32 R25, R30, R49, 0x1, P2 ;  /* 0x000000311e197211 */ /* 0x000fe400010f0eff */
[----:B------:R-:W-:Y:S01]  /*52f0*/  LEA R28, P1, R34, R45, 0x1 ;  /* 0x0000002d221c7211 */ /* 0x000fe200078208ff */
[----:B-1----:R0:W-:Y:S01]  /*5300*/  STG.E.U16 desc[UR28][R12.64], R4 ;  /* 0x000000040c007986 */ /* 0x0021e2000c10151c */
[----:B------:R-:W-:Y:S02]  /*5310*/  LEA R46, R21, R44, 0x1 ;  /* 0x0000002c152e7211 */ /* 0x000fe400078e08ff */
[----:B------:R-:W-:-:S02]  /*5320*/  PRMT R50, R4, 0x7632, R50 ;  /* 0x0000763204327816 */ /* 0x000fc40000000032 */
[----:B------:R-:W-:Y:S02]  /*5330*/  LEA.HI.X.SX32 R27, R32, R49, 0x1, P3 ;  /* 0x00000031201b7211 */ /* 0x000fe400018f0eff */
[-C--:B------:R-:W-:Y:S01]  /*5340*/  LEA R30, P2, R36, R45.reuse, 0x1 ;  /* 0x0000002d241e7211 */ /* 0x080fe200078408ff */
[----:B------:R1:W-:Y:S01]  /*5350*/  STG.E.U16 desc[UR28][R14.64], R50 ;  /* 0x000000320e007986 */ /* 0x0003e2000c10151c */
[----:B------:R-:W-:Y:S02]  /*5360*/  LEA R32, P3, R38, R45, 0x1 ;  /* 0x0000002d26207211 */ /* 0x000fe400078608ff */
[----:B------:R-:W-:Y:S01]  /*5370*/  LEA.HI.X.SX32 R29, R34, R49, 0x1, P1 ;  /* 0x00000031221d7211 */ /* 0x000fe200008f0eff */
[----:B------:R3:W-:Y:S01]  /*5380*/  STG.E.U16 desc[UR28][R16.64], R5 ;  /* 0x0000000510007986 */ /* 0x0007e2000c10151c */
[----:B------:R-:W-:Y:S02]  /*5390*/  LEA R48, R21, R46, 0x1 ;  /* 0x0000002e15307211 */ /* 0x000fe400078e08ff */
[----:B0-----:R-:W-:-:S02]  /*53a0*/  PRMT R13, R5, 0x7632, R13 ;  /* 0x00007632050d7816 */ /* 0x001fc4000000000d */
[----:B------:R-:W-:Y:S02]  /*53b0*/  LEA.HI.X.SX32 R31, R36, R49, 0x1, P2 ;  /* 0x00000031241f7211 */ /* 0x000fe400010f0eff */
[----:B------:R-:W-:Y:S01]  /*53c0*/  LEA R34, P1, R40, R45, 0x1 ;  /* 0x0000002d28227211 */ /* 0x000fe200078208ff */
[----:B------:R2:W-:Y:S01]  /*53d0*/  STG.E.U16 desc[UR28][R18.64], R13 ;  /* 0x0000000d12007986 */ /* 0x0005e2000c10151c */
[----:B------:R-:W-:Y:S02]  /*53e0*/  LEA.HI.X.SX32 R33, R38, R49, 0x1, P3 ;  /* 0x0000003126217211 */ /* 0x000fe400018f0eff */
[-C--:B------:R-:W-:Y:S01]  /*53f0*/  LEA R36, P2, R42, R45.reuse, 0x1 ;  /* 0x0000002d2a247211 */ /* 0x080fe200078408ff */
[----:B------:R-:W-:Y:S01]  /*5400*/  STG.E.U16 desc[UR28][R22.64], R6 ;  /* 0x0000000616007986 */ /* 0x000fe2000c10151c */
[----:B-1----:R-:W-:Y:S02]  /*5410*/  PRMT R15, R6, 0x7632, R15 ;  /* 0x00007632060f7816 */ /* 0x002fe4000000000f */
[----:B------:R-:W-:-:S02]  /*5420*/  LEA R38, P3, R44, R45, 0x1 ;  /* 0x0000002d2c267211 */ /* 0x000fc400078608ff */
[----:B------:R-:W-:Y:S01]  /*5430*/  LEA R21, R21, R48, 0x1 ;  /* 0x0000003015157211 */ /* 0x000fe200078e08ff */
[----:B------:R-:W-:Y:S01]  /*5440*/  STG.E.U16 desc[UR28][R24.64], R15 ;  /* 0x0000000f18007986 */ /* 0x000fe2000c10151c */
[----:B---3--:R-:W-:Y:S02]  /*5450*/  PRMT R17, R7, 0x7632, R17 ;  /* 0x0000763207117816 */ /* 0x008fe40000000011 */
[-C--:B------:R-:W-:Y:S01]  /*5460*/  LEA.HI.X.SX32 R35, R40, R49.reuse, 0x1, P1 ;  /* 0x0000003128237211 */ /* 0x080fe200008f0eff */
[----:B------:R0:W-:Y:S01]  /*5470*/  STG.E.U16 desc[UR28][R26.64], R7 ;  /* 0x000000071a007986 */ /* 0x0001e2000c10151c */
[----:B------:R-:W-:Y:S02]  /*5480*/  LEA.HI.X.SX32 R37, R42, R49, 0x1, P2 ;  /* 0x000000312a257211 */ /* 0x000fe400010f0eff */
[----:B------:R-:W-:Y:S01]  /*5490*/  LEA R40, P1, R46, R45, 0x1 ;  /* 0x0000002d2e287211 */ /* 0x000fe200078208ff */
[----:B------:R-:W-:Y:S01]  /*54a0*/  STG.E.U16 desc[UR28][R28.64], R17 ;  /* 0x000000111c007986 */ /* 0x000fe2000c10151c */
[----:B--2---:R-:W-:-:S02]  /*54b0*/  PRMT R19, R8, 0x7632, R19 ;  /* 0x0000763208137816 */ /* 0x004fc40000000013 */
[----:B------:R-:W-:Y:S01]  /*54c0*/  LEA.HI.X.SX32 R39, R44, R49, 0x1, P3 ;  /* 0x000000312c277211 */ /* 0x000fe200018f0eff */
[----:B------:R-:W-:Y:S01]  /*54d0*/  STG.E.U16 desc[UR28][R30.64], R8 ;  /* 0x000000081e007986 */ /* 0x000fe2000c10151c */
[-C--:B------:R-:W-:Y:S02]  /*54e0*/  LEA R42, P2, R48, R45.reuse, 0x1 ;  /* 0x0000002d302a7211 */ /* 0x080fe400078408ff */
[----:B------:R-:W-:Y:S01]  /*54f0*/  LEA R44, P3, R21, R45, 0x1 ;  /* 0x0000002d152c7211 */ /* 0x000fe200078608ff */
[----:B------:R-:W-:Y:S01]  /*5500*/  STG.E.U16 desc[UR28][R32.64], R19 ;  /* 0x0000001320007986 */ /* 0x000fe2000c10151c */
[----:B------:R-:W-:Y:S01]  /*5510*/  PRMT R5, R9, 0x7632, R5 ;  /* 0x0000763209057816 */ /* 0x000fe20000000005 */
[----:B0-----:R-:W0:Y:S01]  /*5520*/  LDC.64 R6, c[0x0][0x3a0] ;  /* 0x0000e800ff067b82 */ /* 0x001e220000000a00 */
[----:B------:R-:W-:Y:S01]  /*5530*/  LEA.HI.X.SX32 R41, R46, R49, 0x1, P1 ;  /* 0x000000312e297211 */ /* 0x000fe200008f0eff */
[----:B------:R-:W-:Y:S01]  /*5540*/  STG.E.U16 desc[UR28][R34.64], R9 ;  /* 0x0000000922007986 */ /* 0x000fe2000c10151c */
[----:B------:R-:W-:-:S02]  /*5550*/  PRMT R12, R10, 0x7632, R12 ;  /* 0x000076320a0c7816 */ /* 0x000fc4000000000c */
[-C--:B------:R-:W-:Y:S01]  /*5560*/  LEA.HI.X.SX32 R43, R48, R49.reuse, 0x1, P2 ;  /* 0x00000031302b7211 */ /* 0x080fe200010f0eff */
[----:B------:R-:W-:Y:S01]  /*5570*/  STG.E.U16 desc[UR28][R36.64], R5 ;  /* 0x0000000524007986 */ /* 0x000fe2000c10151c */
[----:B------:R-:W-:Y:S02]  /*5580*/  LEA.HI.X.SX32 R45, R21, R49, 0x1, P3 ;  /* 0x00000031152d7211 */ /* 0x000fe400018f0eff */
[----:B------:R-:W-:Y:S01]  /*5590*/  PRMT R22, R11, 0x7632, R22 ;  /* 0x000076320b167816 */ /* 0x000fe20000000016 */
[----:B------:R-:W-:Y:S01]  /*55a0*/  STG.E.U16 desc[UR28][R38.64], R10 ;  /* 0x0000000a26007986 */ /* 0x000fe2000c10151c */
[----:B------:R-:W-:Y:S02]  /*55b0*/  LOP3.LUT R4, R3, 0xf0, RZ, 0xc0, !PT ;  /* 0x000000f003047812 */ /* 0x000fe400078ec0ff */
[----:B------:R-:W-:Y:S01]  /*55c0*/  ISETP.GE.U32.AND P1, PT, R0, 0x40, PT ;  /* 0x000000400000780c */ /* 0x000fe20003f26070 */
[----:B------:R-:W-:Y:S01]  /*55d0*/  STG.E.U16 desc[UR28][R40.64], R12 ;  /* 0x0000000c28007986 */ /* 0x000fe2000c10151c */
[C---:B------:R-:W-:Y:S01]  /*55e0*/  SHF.L.U32 R3, R2.reuse, 0x2, RZ ;  /* 0x0000000202037819 */ /* 0x040fe200000006ff */
[----:B------:R-:W-:-:S02]  /*55f0*/  IMAD.HI R0, R2, 0x4, RZ ;  /* 0x0000000402007827 */ /* 0x000fc400078e02ff */
[----:B------:R-:W-:Y:S04]  /*5600*/  STG.E.U16 desc[UR28][R42.64], R11 ;  /* 0x0000000b2a007986 */ /* 0x000fe8000c10151c */
[----:B------:R-:W-:Y:S01]  /*5610*/  STG.E.U16 desc[UR28][R44.64], R22 ;  /* 0x000000162c007986 */ /* 0x000fe2000c10151c */
[----:B------:R-:W-:Y:S01]  /*5620*/  BAR.SYNC.DEFER_BLOCKING 0x0 ;  /* 0x0000000000007b1d */ /* 0x000fe20000010000 */
[----:B0-----:R-:W-:-:S04]  /*5630*/  IADD3 R2, P2, P3, R3, UR6, R6 ;  /* 0x0000000603027c10 */ /* 0x001fc8000fb5e006 */
[----:B------:R-:W-:Y:S01]  /*5640*/  IADD3.X R3, PT, PT, R0, UR5, R7, P2, P3 ;  /* 0x0000000500037c10 */ /* 0x000fe200097e6407 */
[----:B------:R-:W-:Y:S02]  /*5650*/  STSM.16.M88 [R20], R47 ;  /* 0x0000002f14007844 */ /* 0x000fe40000000000 */
[----:B------:R-:W-:Y:S06]  /*5660*/  BAR.SYNC.DEFER_BLOCKING 0x0 ;  /* 0x0000000000007b1d */ /* 0x000fec0000010000 */
[----:B------:R-:W0:Y:S04]  /*5670*/  LDSM.16.M88 R5, [R4+UR13] ;  /* 0x0000000d0405783b */ /* 0x000e280008000000 */
[----:B0-----:R0:W-:Y:S01]  /*5680*/  @!P1 STG.E desc[UR28][R2.64], R5 ;  /* 0x0000000502009986 */ /* 0x0011e2000c10191c */
[----:B------:R-:W-:Y:S06]  /*5690*/  BAR.SYNC.DEFER_BLOCKING 0x0 ;  /* 0x0000000000007b1d */ /* 0x000fec0000010000 */
[----:B------:R-:W-:Y:S05]  /*56a0*/  @P0 BRA `(.L_x_20) ;  /* 0x0000000000a00947 */ /* 0x000fea0003800000 */
[----:B------:R-:W1:Y:S01]  /*56b0*/  S2UR UR5, SR_CgaCtaId ;  /* 0x00000000000579c3 */ /* 0x000e620000008800 */
[----:B------:R-:W-:Y:S01]  /*56c0*/  NOP ;  /* 0x0000000000007918 */ /* 0x000fe20000000000 */
[----:B------:R-:W-:Y:S01]  /*56d0*/  UMOV UR4, 0x50 ;  /* 0x0000005000047882 */ /* 0x000fe20000000000 */
[----:B------:R-:W-:Y:S01]  /*56e0*/  MOV R0, UR14 ;  /* 0x0000000e00007c02 */ /* 0x000fe20008000f00 */
[----:B0-----:R-:W-:Y:S01]  /*56f0*/  IMAD.MOV.U32 R3, RZ, RZ, 0x3 ;  /* 0x00000003ff037424 */ /* 0x001fe200078e00ff */
[----:B------:R-:W-:Y:S02]  /*5700*/  MOV R7, 0x1 ;  /* 0x0000000100077802 */ /* 0x000fe40000000f00 */
[----:B------:R-:W-:-:S04]  /*5710*/  LOP3.LUT R0, R0, 0xffff, RZ, 0xc0, !PT ;  /* 0x0000ffff00007812 */ /* 0x000fc800078ec0ff */
[----:B------:R-:W-:-:S04]  /*5720*/  SHF.R.U32.HI R0, RZ, 0x5, R0 ;  /* 0x00000005ff007819 */ /* 0x000fc80000011600 */
[----:B------:R-:W-:Y:S02]  /*5730*/  IADD3 R2, PT, PT, R0, 0x10, RZ ;  /* 0x0000001000027810 */ /* 0x000fe40007ffe0ff */
[----:B------:R-:W-:Y:S01]  /*5740*/  SHF.L.U32 R0, R3, R0, RZ ;  /* 0x0000000003007219 */ /* 0x000fe200000006ff */
[----:B-1----:R-:W-:Y:S01]  /*5750*/  ULEA UR6, UR5, UR4, 0x18 ;  /* 0x0000000405067291 */ /* 0x002fe2000f8ec0ff */
[----:B------:R-:W-:-:S04]  /*5760*/  SHF.L.U32 R3, R7, R2, RZ ;  /* 0x0000000207037219 */ /* 0x000fc800000006ff */
[----:B------:R-:W-:-:S04]  /*5770*/  LOP3.LUT R0, R3, R0, RZ, 0xfc, !PT ;  /* 0x0000000003007212 */ /* 0x000fc800078efcff */
[----:B------:R-:W0:Y:S01]  /*5780*/  LDS R5, [UR6] ;  /* 0x00000006ff057984 */ /* 0x000e220008000800 */
[C---:B------:R-:W-:Y:S02]  /*5790*/  LOP3.LUT R2, R0.reuse, 0xffff, RZ, 0xc0, !PT ;  /* 0x0000ffff00027812 */ /* 0x040fe400078ec0ff */
[----:B0-----:R-:W-:-:S04]  /*57a0*/  LOP3.LUT R3, R0, 0xffff, R5, 0x80, !PT ;  /* 0x0000ffff00037812 */ /* 0x001fc800078e8005 */
[----:B------:R-:W-:-:S13]  /*57b0*/  ISETP.NE.AND P0, PT, R3, R2, PT ;  /* 0x000000020300720c */ /* 0x000fda0003f05270 */
[----:B------:R-:W-:Y:S05]  /*57c0*/  @P0 BRA `(.L_x_21) ;  /* 0x0000000000500947 */ /* 0x000fea0003800000 */
[----:B------:R-:W-:Y:S02]  /*57d0*/  SHF.R.U32.HI R5, RZ, 0x10, R5 ;  /* 0x00000010ff057819 */ /* 0x000fe40000011605 */
[----:B------:R-:W-:-:S04]  /*57e0*/  SHF.R.U32.HI R2, RZ, 0x10, R0 ;  /* 0x00000010ff027819 */ /* 0x000fc80000011600 */
[----:B------:R-:W-:-:S04]  /*57f0*/  LOP3.LUT R5, R5, R2, RZ, 0xc0, !PT ;  /* 0x0000000205057212 */ /* 0x000fc800078ec0ff */
[----:B------:R-:W-:-:S13]  /*5800*/  ISETP.NE.AND P0, PT, R5, R2, PT ;  /* 0x000000020500720c */ /* 0x000fda0003f05270 */
[----:B------:R-:W-:Y:S05]  /*5810*/  @P0 BRA `(.L_x_22) ;  /* 0x0000000000300947 */ /* 0x000fea0003800000 */
[----:B------:R-:W-:Y:S01]  /*5820*/  R2UR UR4, R0 ;  /* 0x00000000000472ca */ /* 0x000fe200000e0000 */
[----:B------:R-:W-:Y:S01]  /*5830*/  VOTEU.ANY UR5, UPT, PT ;  /* 0x0000000000057886 */ /* 0x000fe200038e0100 */
[----:B------:R-:W0:Y:S01]  /*5840*/  S2R R0, SR_LANEID ;  /* 0x0000000000007919 */ /* 0x000e220000000000 */
[----:B------:R-:W-:-:S10]  /*5850*/  UFLO.U32 UR5, UR5 ;  /* 0x00000005000572bd */ /* 0x000fd400080e0000 */
[----:B------:R-:W-:-:S06]  /*5860*/  ULOP3.LUT UR4, URZ, UR4, URZ, 0x33, !UPT ;  /* 0x00000004ff047292 */ /* 0x000fcc000f8e33ff */
[----:B------:R-:W-:-:S04]  /*5870*/  MOV R2, UR4 ;  /* 0x0000000400027c02 */ /* 0x000fc80008000f00 */
[----:B------:R-:W1:Y:S02]  /*5880*/  REDUX UR7, R2 ;  /* 0x00000000020773c4 */ /* 0x000e640000000000 */
[----:B------:R2:W-:Y:S01]  /*5890*/  UTCATOMSWS.AND URZ, UR4 ;  /* 0x0000000400ff79e3 */ /* 0x0005e20008000000 */
[----:B0-----:R-:W-:Y:S02]  /*58a0*/  ISETP.EQ.U32.AND P0, PT, R0, UR5, PT ;  /* 0x0000000500007c0c */ /* 0x001fe4000bf02070 */
[----:B-1----:R-:W-:-:S11]  /*58b0*/  MOV R0, UR7 ;  /* 0x0000000700007c02 */ /* 0x002fd60008000f00 */
[----:B------:R2:W-:Y:S01]  /*58c0*/  @P0 ATOMS.AND RZ, [UR6], R0 ;  /* 0x00000000ffff098c */ /* 0x0005e2000a800006 */
[----:B------:R-:W-:Y:S05]  /*58d0*/  BRA `(.L_x_20) ;  /* 0x0000000000147947 */ /* 0x000fea0003800000 */
.L_x_22:
[----:B------:R-:W-:-:S07]  /*58e0*/  MOV R2, 0x5900 ;  /* 0x0000590000027802 */ /* 0x000fce0000000f00 */
[----:B------:R-:W-:Y:S05]  /*58f0*/  CALL.REL.NOINC `($__internal_0_$__cuda_sm10x_tcgen05_guardrail_trap_col_being_dealloced_not_returned_by_alloc) ;  /* 0x0000000000447944 */ /* 0x000fea0003c00000 */
[----:B------:R-:W-:Y:S05]  /*5900*/  BRA `(.L_x_20) ;  /* 0x0000000000087947 */ /* 0x000fea0003800000 */
.L_x_21:
[----:B------:R-:W-:-:S07]  /*5910*/  MOV R2, 0x5930 ;  /* 0x0000593000027802 */ /* 0x000fce0000000f00 */
[----:B------:R-:W-:Y:S05]  /*5920*/  CALL.REL.NOINC `($__internal_2_$__cuda_sm10x_tcgen05_guardrail_trap_unallocated_columns_being_dealloced) ;  /* 0x0000000000507944 */ /* 0x000fea0003c00000 */
.L_x_20:
[----:B------:R-:W-:Y:S01]  /*5930*/  NOP ;  /* 0x0000000000007918 */ /* 0x000fe20000000000 */
[----:B--2---:R-:W-:Y:S05]  /*5940*/  EXIT ;  /* 0x000000000000794d */ /* 0x004fea0003800000 */
.L_x_8:
[----:B------:R-:W1:Y:S02]  /*5950*/  SYNCS.PHASECHK.TRANS64.TRYWAIT P4, [UR13+0x2000], RZ ;  /* 0x002000ffff0075a7 */ /* 0x000e64000808110d */
[----:B-1----:R-:W-:Y:S05]  /*5960*/  @!P4 BRA `(.L_x_8) ;  /* 0xfffffffc00f8c947 */ /* 0x002fea000383ffff */
[----:B------:R-:W-:Y:S05]  /*5970*/  BRA `(.L_x_7) ;  /* 0xffffffbc00107947 */ /* 0x000fea000383ffff */
.L_x_14:
[----:B------:R-:W1:Y:S02]  /*5980*/  SYNCS.PHASECHK.TRANS64.TRYWAIT P2, [UR13+0x4010], RZ ;  /* 0x004010ffff0075a7 */ /* 0x000e64000804110d */
[----:B-1----:R-:W-:Y:S05]  /*5990*/  @!P2 BRA `(.L_x_14) ;  /* 0xfffffffc00f8a947 */ /* 0x002fea000383ffff */
[----:B------:R-:W-:Y:S05]  /*59a0*/  BRA `(.L_x_23) ;  /* 0xffffffd8009c7947 */ /* 0x000fea000383ffff */
.L_x_15:
[----:B------:R-:W2:Y:S02]  /*59b0*/  SYNCS.PHASECHK.TRANS64.TRYWAIT P2, [UR17], R109 ;  /* 0x0000006dff0075a7 */ /* 0x000ea40008041111 */
[----:B--2---:R-:W-:Y:S05]  /*59c0*/  @!P2 BRA `(.L_x_15) ;  /* 0xfffffffc00f8a947 */ /* 0x004fea000383ffff */
[----:B------:R-:W-:Y:S05]  /*59d0*/  BRA `(.L_x_24) ;  /* 0xffffffe4007c7947 */ /* 0x000fea000383ffff */
.L_x_19:
[----:B------:R-:W0:Y:S02]  /*59e0*/  SYNCS.PHASECHK.TRANS64.TRYWAIT P2, [UR17], R4 ;  /* 0x00000004ff0075a7 */ /* 0x000e240008041111 */
[----:B0-----:R-:W-:Y:S05]  /*59f0*/  @!P2 BRA `(.L_x_19) ;  /* 0xfffffffc00f8a947 */ /* 0x001fea000383ffff */
[----:B------:R-:W-:Y:S05]  /*5a00*/  BRA `(.L_x_18) ;  /* 0xffffffec00d87947 */ /* 0x000fea000383ffff */
        .weak           $__internal_0_$__cuda_sm10x_tcgen05_guardrail_trap_col_being_dealloced_not_returned_by_alloc
        .type           $__internal_0_$__cuda_sm10x_tcgen05_guardrail_trap_col_being_dealloced_not_returned_by_alloc,@function
        .size           $__internal_0_$__cuda_sm10x_tcgen05_guardrail_trap_col_being_dealloced_not_returned_by_alloc,($__internal_1_$__cuda_sm10x_tcgen05_guardrail_trap_phase_invalid_during_alloc - $__internal_0_$__cuda_sm10x_tcgen05_guardrail_trap_col_being_dealloced_not_returned_by_alloc)
$__internal_0_$__cuda_sm10x_tcgen05_guardrail_trap_col_being_dealloced_not_returned_by_alloc:
[----:B------:R-:W-:Y:S05]  /*5a10*/  BPT.TRAP 0x1 ;  /* 0x000000040000795c */ /* 0x000fea0000300000 */
[----:B------:R-:W-:-:S04]  /*5a20*/  HFMA2 R3, -RZ, RZ, 0, 0 ;  /* 0x00000000ff037431 */ /* 0x000fc800000001ff */
[----:B------:R-:W-:Y:S05]  /*5a30*/  RET.REL.NODEC R2 `(attn_fwd) ;  /* 0xffffffa402707950 */ /* 0x000fea0003c3ffff */
        .weak           $__internal_1_$__cuda_sm10x_tcgen05_guardrail_trap_phase_invalid_during_alloc
        .type           $__internal_1_$__cuda_sm10x_tcgen05_guardrail_trap_phase_invalid_during_alloc,@function
        .size           $__internal_1_$__cuda_sm10x_tcgen05_guardrail_trap_phase_invalid_during_alloc,($__internal_2_$__cuda_sm10x_tcgen05_guardrail_trap_unallocated_columns_being_dealloced - $__internal_1_$__cuda_sm10x_tcgen05_guardrail_trap_phase_invalid_during_alloc)
$__internal_1_$__cuda_sm10x_tcgen05_guardrail_trap_phase_invalid_during_alloc:
[----:B------:R-:W-:Y:S05]  /*5a40*/  BPT.TRAP 0x1 ;  /* 0x000000040000795c */ /* 0x000fea0000300000 */
[----:B------:R-:W-:-:S04]  /*5a50*/  MOV R3, 0x0 ;  /* 0x0000000000037802 */ /* 0x000fc80000000f00 */
[----:B------:R-:W-:Y:S05]  /*5a60*/  RET.REL.NODEC R2 `(attn_fwd) ;  /* 0xffffffa402647950 */ /* 0x000fea0003c3ffff */
        .weak           $__internal_2_$__cuda_sm10x_tcgen05_guardrail_trap_unallocated_columns_being_dealloced
        .type           $__internal_2_$__cuda_sm10x_tcgen05_guardrail_trap_unallocated_columns_being_dealloced,@function
        .size           $__internal_2_$__cuda_sm10x_tcgen05_guardrail_trap_unallocated_columns_being_dealloced,(.L_x_28 - $__internal_2_$__cuda_sm10x_tcgen05_guardrail_trap_unallocated_columns_being_dealloced)
$__internal_2_$__cuda_sm10x_tcgen05_guardrail_trap_unallocated_columns_being_dealloced:
[----:B------:R-:W-:Y:S05]  /*5a70*/  BPT.TRAP 0x1 ;  /* 0x000000040000795c */ /* 0x000fea0000300000 */
[----:B------:R-:W-:-:S04]  /*5a80*/  HFMA2 R3, -RZ, RZ, 0, 0 ;  /* 0x00000000ff037431 */ /* 0x000fc800000001ff */
[----:B------:R-:W-:Y:S05]  /*5a90*/  RET.REL.NODEC R2 `(attn_fwd) ;  /* 0xffffffa402587950 */ /* 0x000fea0003c3ffff */
.L_x_25:
[----:B------:R-:W-:-:S00]  /*5aa0*/  BRA `(.L_x_25) ;  /* 0xfffffffc00fc7947 */ /* 0x000fc0000383ffff */
[----:B------:R-:W-:-:S00]  /*5ab0*/  NOP ;  /* 0x0000000000007918 */ /* 0x000fc00000000000 */
        /* <DEDUP_REMOVED lines=12> */
.L_x_28:


//--------------------- .nv.global.init           --------------------------
	.section	.nv.global.init,"aw",@progbits
.nv.global.init:
	.type		_$_str,@object
	.size		_$_str,(.L_3 - _$_str)
_$_str:
        /*0000*/ 	.byte	0x5f, 0x5f, 0x43, 0x55, 0x44, 0x41, 0x5f, 0x46, 0x54, 0x5a, 0x00
.L_3:


//--------------------- .nv.shared.attn_fwd       --------------------------
	.section	.nv.shared.attn_fwd,"aw",@nobits
	.sectionflags	@""
	.align	16
	.zero		1024


//--------------------- .nv.shared.reserved.0     --------------------------
	.section	.nv.shared.reserved.0,"aw",@nobits
	.align	8
	.weak		__nv_reservedSMEM_offset_0_alias
	.size		__nv_reservedSMEM_offset_0_alias, 0, 64
	.other		__nv_reservedSMEM_offset_0_alias,@"STO_CUDA_RESERVED_SHARED STV_DEFAULT"
__nv_reservedSMEM_offset_0_alias:
	.zero		0
.nv.shared.reserved.0:
	.zero		64
	.weak		__nv_reservedSMEM_allocation_phase
	.type		__nv_reservedSMEM_allocation_phase,@object
	.size		__nv_reservedSMEM_allocation_phase,(.L_0 - __nv_reservedSMEM_allocation_phase)
__nv_reservedSMEM_allocation_phase:
	.zero		1
.L_0:
	.zero		7
	.weak		__nv_reservedSMEM_devtool_atexit_pc
	.type		__nv_reservedSMEM_devtool_atexit_pc,@object
	.size		__nv_reservedSMEM_devtool_atexit_pc,(__nv_reservedSMEM_allocation_mask - __nv_reservedSMEM_devtool_atexit_pc)
__nv_reservedSMEM_devtool_atexit_pc:
	.zero		8
	.weak		__nv_reservedSMEM_allocation_mask
	.type		__nv_reservedSMEM_allocation_mask,@object
	.size		__nv_reservedSMEM_allocation_mask,(.L_2 - __nv_reservedSMEM_allocation_mask)
__nv_reservedSMEM_allocation_mask:
	.zero		4
.L_2:


//--------------------- .nv.constant0.attn_fwd    --------------------------
	.section	.nv.constant0.attn_fwd,"a",@progbits
	.sectionflags	@""
	.align	4
.nv.constant0.attn_fwd:
	.zero		1032


//--------------------- SYMBOLS --------------------------

	.type		.nv.reservedSmem.offset0,@object
	.size		.nv.reservedSmem.offset0,0x4
	.type		.nv.reservedSmem.cap,@object
	.size		.nv.reservedSmem.cap,0x4
